	.target	sm_100a

	.elftype	@"ET_EXEC"


//--------------------- .note.nv.tkinfo           --------------------------
	.section	.note.nv.tkinfo,"",@"SHT_NOTE"
	.sectionflags	@"SHF_NOTE_NV_TKINFO"
	.tkinfo
        /*0018*/ 	.word	0x00000002
        /*0030*/ 	.string	""
        /*0030*/ 	.string	"ptxas"
        /*0030*/ 	.string	"Cuda compilation tools, release 13.0, V13.0.88"
        /*0030*/ 	.string	"Build cuda_13.0.r13.0/compiler.36424714_0"
        /*0030*/ 	.string	"-arch sm_100a -m 64 "



//--------------------- .note.nv.cuinfo           --------------------------
	.section	.note.nv.cuinfo,"",@"SHT_NOTE"
	.sectionflags	@"SHF_NOTE_NV_CUINFO"
        /*0018*/ 	.short	0x0002
        /*001a*/ 	.short	0x0064
        /*001c*/ 	.short	0x0082
	.zero		2


//--------------------- .nv.info                  --------------------------
	.section	.nv.info,"",@"SHT_CUDA_INFO"
	.align	4


	//----- nvinfo : EIATTR_REGCOUNT
	.align		4
        /*0000*/ 	.byte	0x04, 0x2f
        /*0002*/ 	.short	(.L_19 - .L_18)
	.align		4
.L_18:
        /*0004*/ 	.word	index@(_ZN7cutlass13device_kernelINS_4gemm6kernel13GemmUniversalIN4cute5tupleIJiiiiEEENS1_10collective13CollectiveMmaINS1_35MainloopSm100TmaUmmaWarpSpecializedILi34ELi2ELi4ENS5_IJNS4_1CILi1EEESB_SB_EEEEENS5_IJNSA_ILi64EEENSA_ILi128EEENSA_ILi32EEEEEENS_12float_e4m3_tENS5_IJlSB_lEEENS_12float_e5m2_tENS5_IJSB_llEEENS4_8TiledMMAINS4_8MMA_AtomIJNS4_10MMA_TraitsINS4_19SM100_MMA_F8F6F4_SSEJSI_SK_fSE_SF_NS4_17integral_constantINS4_4UMMA5MajorELSS_0EEENSQ_ISS_LSS_1EEENSQ_INSR_7ScaleInELSV_0EEESW_EEEEEENS4_6LayoutISC_NS5_IJNSA_ILi0EEES10_S10_EEEEENS5_IJNS4_10UnderscoreES13_S13_EEEEENS4_13SM90_TMA_LOADENS4_14ComposedLayoutINS4_7SwizzleILi1ELi4ELi3EEENS4_18smem_ptr_flag_bitsILi8EEENSZ_INS5_IJNSA_ILi8EEESG_EEENS5_IJSG_SB_EEEEEEEvNS4_8identityES16_NS17_INS18_ILi3ELi4ELi3EEES1B_NSZ_INS5_IJSF_S1C_EEENS5_IJSB_SF_EEEEEEEvS1H_EENS_8epilogue10collective18CollectiveEpilogueINS1O_23Sm100TmaWarpSpecializedILi2ELi2ELi32ELb0ELb0EEEJSH_NS5_IJNSZ_ISE_SB_EES1T_EEESI_SJ_SI_SJ_NS1O_6fusion15FusionCallbacksIS1S_NS1V_17LinearCombinationISI_fSI_fLNS_15FloatRoundStyleE2EEESH_S1U_JEEENS4_5SM1004TMEM4LOAD26SM100_TMEM_LOAD_16dp32b32xES16_NS17_INS18_ILi2ELi4ELi3EEES1B_NSZ_INS5_IJS1C_SE_EEENS5_IJSE_SB_EEEEEEENS4_39AutoVectorizingCopyWithAssumedAlignmentILi128EEENS4_14SM90_TMA_STOREES29_S2B_S2B_EEEvvEEEEvNT_6ParamsE)
        /*0008*/ 	.word	0x00000080


	//----- nvinfo : EIATTR_FRAME_SIZE
	.align		4
.L_19:
        /*000c*/ 	.byte	0x04, 0x11
        /*000e*/ 	.short	(.L_21 - .L_20)
	.align		4
.L_20:
        /*0010*/ 	.word	index@($__internal_2_$__cuda_sm10x_tcgen05_guardrail_trap_unallocated_columns_being_dealloced)
        /*0014*/ 	.word	0x00000000


	//----- nvinfo : EIATTR_FRAME_SIZE
	.align		4
.L_21:
        /*0018*/ 	.byte	0x04, 0x11
        /*001a*/ 	.short	(.L_23 - .L_22)
	.align		4
.L_22:
        /*001c*/ 	.word	index@($__internal_1_$__cuda_sm10x_tcgen05_guardrail_trap_phase_invalid_during_alloc)
        /*0020*/ 	.word	0x00000000


	//----- nvinfo : EIATTR_FRAME_SIZE
	.align		4
.L_23:
        /*0024*/ 	.byte	0x04, 0x11
        /*0026*/ 	.short	(.L_25 - .L_24)
	.align		4
.L_24:
        /*0028*/ 	.word	index@($__internal_0_$__cuda_sm10x_tcgen05_guardrail_trap_col_being_dealloced_not_returned_by_alloc)
        /*002c*/ 	.word	0x00000000


	//----- nvinfo : EIATTR_FRAME_SIZE
	.align		4
.L_25:
        /*0030*/ 	.byte	0x04, 0x11
        /*0032*/ 	.short	(.L_27 - .L_26)
	.align		4
.L_26:
        /*0034*/ 	.word	index@(_ZN7cutlass13device_kernelINS_4gemm6kernel13GemmUniversalIN4cute5tupleIJiiiiEEENS1_10collective13CollectiveMmaINS1_35MainloopSm100TmaUmmaWarpSpecializedILi34ELi2ELi4ENS5_IJNS4_1CILi1EEESB_SB_EEEEENS5_IJNSA_ILi64EEENSA_ILi128EEENSA_ILi32EEEEEENS_12float_e4m3_tENS5_IJlSB_lEEENS_12float_e5m2_tENS5_IJSB_llEEENS4_8TiledMMAINS4_8MMA_AtomIJNS4_10MMA_TraitsINS4_19SM100_MMA_F8F6F4_SSEJSI_SK_fSE_SF_NS4_17integral_constantINS4_4UMMA5MajorELSS_0EEENSQ_ISS_LSS_1EEENSQ_INSR_7ScaleInELSV_0EEESW_EEEEEENS4_6LayoutISC_NS5_IJNSA_ILi0EEES10_S10_EEEEENS5_IJNS4_10UnderscoreES13_S13_EEEEENS4_13SM90_TMA_LOADENS4_14ComposedLayoutINS4_7SwizzleILi1ELi4ELi3EEENS4_18smem_ptr_flag_bitsILi8EEENSZ_INS5_IJNSA_ILi8EEESG_EEENS5_IJSG_SB_EEEEEEEvNS4_8identityES16_NS17_INS18_ILi3ELi4ELi3EEES1B_NSZ_INS5_IJSF_S1C_EEENS5_IJSB_SF_EEEEEEEvS1H_EENS_8epilogue10collective18CollectiveEpilogueINS1O_23Sm100TmaWarpSpecializedILi2ELi2ELi32ELb0ELb0EEEJSH_NS5_IJNSZ_ISE_SB_EES1T_EEESI_SJ_SI_SJ_NS1O_6fusion15FusionCallbacksIS1S_NS1V_17LinearCombinationISI_fSI_fLNS_15FloatRoundStyleE2EEESH_S1U_JEEENS4_5SM1004TMEM4LOAD26SM100_TMEM_LOAD_16dp32b32xES16_NS17_INS18_ILi2ELi4ELi3EEES1B_NSZ_INS5_IJS1C_SE_EEENS5_IJSE_SB_EEEEEEENS4_39AutoVectorizingCopyWithAssumedAlignmentILi128EEENS4_14SM90_TMA_STOREES29_S2B_S2B_EEEvvEEEEvNT_6ParamsE)
        /*0038*/ 	.word	0x00000000


	//----- nvinfo : EIATTR_MIN_STACK_SIZE
	.align		4
.L_27:
        /*003c*/ 	.byte	0x04, 0x12
        /*003e*/ 	.short	(.L_29 - .L_28)
	.align		4
.L_28:
        /*0040*/ 	.word	index@(_ZN7cutlass13device_kernelINS_4gemm6kernel13GemmUniversalIN4cute5tupleIJiiiiEEENS1_10collective13CollectiveMmaINS1_35MainloopSm100TmaUmmaWarpSpecializedILi34ELi2ELi4ENS5_IJNS4_1CILi1EEESB_SB_EEEEENS5_IJNSA_ILi64EEENSA_ILi128EEENSA_ILi32EEEEEENS_12float_e4m3_tENS5_IJlSB_lEEENS_12float_e5m2_tENS5_IJSB_llEEENS4_8TiledMMAINS4_8MMA_AtomIJNS4_10MMA_TraitsINS4_19SM100_MMA_F8F6F4_SSEJSI_SK_fSE_SF_NS4_17integral_constantINS4_4UMMA5MajorELSS_0EEENSQ_ISS_LSS_1EEENSQ_INSR_7ScaleInELSV_0EEESW_EEEEEENS4_6LayoutISC_NS5_IJNSA_ILi0EEES10_S10_EEEEENS5_IJNS4_10UnderscoreES13_S13_EEEEENS4_13SM90_TMA_LOADENS4_14ComposedLayoutINS4_7SwizzleILi1ELi4ELi3EEENS4_18smem_ptr_flag_bitsILi8EEENSZ_INS5_IJNSA_ILi8EEESG_EEENS5_IJSG_SB_EEEEEEEvNS4_8identityES16_NS17_INS18_ILi3ELi4ELi3EEES1B_NSZ_INS5_IJSF_S1C_EEENS5_IJSB_SF_EEEEEEEvS1H_EENS_8epilogue10collective18CollectiveEpilogueINS1O_23Sm100TmaWarpSpecializedILi2ELi2ELi32ELb0ELb0EEEJSH_NS5_IJNSZ_ISE_SB_EES1T_EEESI_SJ_SI_SJ_NS1O_6fusion15FusionCallbacksIS1S_NS1V_17LinearCombinationISI_fSI_fLNS_15FloatRoundStyleE2EEESH_S1U_JEEENS4_5SM1004TMEM4LOAD26SM100_TMEM_LOAD_16dp32b32xES16_NS17_INS18_ILi2ELi4ELi3EEES1B_NSZ_INS5_IJS1C_SE_EEENS5_IJSE_SB_EEEEEEENS4_39AutoVectorizingCopyWithAssumedAlignmentILi128EEENS4_14SM90_TMA_STOREES29_S2B_S2B_EEEvvEEEEvNT_6ParamsE)
        /*0044*/ 	.word	0x00000000
.L_29:


//--------------------- .nv.compat                --------------------------
	.section	.nv.compat,"",@"SHT_CUDA_COMPAT_INFO"
	.align	4
        /*0000*/ 	.byte	0x02, 0x09, 0x01, 0x00, 0x02, 0x02, 0x02, 0x00, 0x02, 0x05, 0x05, 0x00, 0x03, 0x07, 0x01, 0x01
        /*0010*/ 	.byte	0x02, 0x03, 0x01, 0x00, 0x02, 0x06, 0x01, 0x00, 0x04, 0x0b, 0x08, 0x00, 0x09, 0x00, 0x00, 0x00
        /*0020*/ 	.byte	0x00, 0x00, 0x00, 0x00


//--------------------- .nv.info._ZN7cutlass13device_kernelINS_4gemm6kernel13GemmUniversalIN4cute5tupleIJiiiiEEENS1_10collective13CollectiveMmaINS1_35MainloopSm100TmaUmmaWarpSpecializedILi34ELi2ELi4ENS5_IJNS4_1CILi1EEESB_SB_EEEEENS5_IJNSA_ILi64EEENSA_ILi128EEENSA_ILi32EEEEEENS_12float_e4m3_tENS5_IJlSB_lEEENS_12float_e5m2_tENS5_IJSB_llEEENS4_8TiledMMAINS4_8MMA_AtomIJNS4_10MMA_TraitsINS4_19SM100_MMA_F8F6F4_SSEJSI_SK_fSE_SF_NS4_17integral_constantINS4_4UMMA5MajorELSS_0EEENSQ_ISS_LSS_1EEENSQ_INSR_7ScaleInELSV_0EEESW_EEEEEENS4_6LayoutISC_NS5_IJNSA_ILi0EEES10_S10_EEEEENS5_IJNS4_10UnderscoreES13_S13_EEEEENS4_13SM90_TMA_LOADENS4_14ComposedLayoutINS4_7SwizzleILi1ELi4ELi3EEENS4_18smem_ptr_flag_bitsILi8EEENSZ_INS5_IJNSA_ILi8EEESG_EEENS5_IJSG_SB_EEEEEEEvNS4_8identityES16_NS17_INS18_ILi3ELi4ELi3EEES1B_NSZ_INS5_IJSF_S1C_EEENS5_IJSB_SF_EEEEEEEvS1H_EENS_8epilogue10collective18CollectiveEpilogueINS1O_23Sm100TmaWarpSpecializedILi2ELi2ELi32ELb0ELb0EEEJSH_NS5_IJNSZ_ISE_SB_EES1T_EEESI_SJ_SI_SJ_NS1O_6fusion15FusionCallbacksIS1S_NS1V_17LinearCombinationISI_fSI_fLNS_15FloatRoundStyleE2EEESH_S1U_JEEENS4_5SM1004TMEM4LOAD26SM100_TMEM_LOAD_16dp32b32xES16_NS17_INS18_ILi2ELi4ELi3EEES1B_NSZ_INS5_IJS1C_SE_EEENS5_IJSE_SB_EEEEEEENS4_39AutoVectorizingCopyWithAssumedAlignmentILi128EEENS4_14SM90_TMA_STOREES29_S2B_S2B_EEEvvEEEEvNT_6ParamsE --------------------------
	.section	.nv.info._ZN7cutlass13device_kernelINS_4gemm6kernel13GemmUniversalIN4cute5tupleIJiiiiEEENS1_10collective13CollectiveMmaINS1_35MainloopSm100TmaUmmaWarpSpecializedILi34ELi2ELi4ENS5_IJNS4_1CILi1EEESB_SB_EEEEENS5_IJNSA_ILi64EEENSA_ILi128EEENSA_ILi32EEEEEENS_12float_e4m3_tENS5_IJlSB_lEEENS_12float_e5m2_tENS5_IJSB_llEEENS4_8TiledMMAINS4_8MMA_AtomIJNS4_10MMA_TraitsINS4_19SM100_MMA_F8F6F4_SSEJSI_SK_fSE_SF_NS4_17integral_constantINS4_4UMMA5MajorELSS_0EEENSQ_ISS_LSS_1EEENSQ_INSR_7ScaleInELSV_0EEESW_EEEEEENS4_6LayoutISC_NS5_IJNSA_ILi0EEES10_S10_EEEEENS5_IJNS4_10UnderscoreES13_S13_EEEEENS4_13SM90_TMA_LOADENS4_14ComposedLayoutINS4_7SwizzleILi1ELi4ELi3EEENS4_18smem_ptr_flag_bitsILi8EEENSZ_INS5_IJNSA_ILi8EEESG_EEENS5_IJSG_SB_EEEEEEEvNS4_8identityES16_NS17_INS18_ILi3ELi4ELi3EEES1B_NSZ_INS5_IJSF_S1C_EEENS5_IJSB_SF_EEEEEEEvS1H_EENS_8epilogue10collective18CollectiveEpilogueINS1O_23Sm100TmaWarpSpecializedILi2ELi2ELi32ELb0ELb0EEEJSH_NS5_IJNSZ_ISE_SB_EES1T_EEESI_SJ_SI_SJ_NS1O_6fusion15FusionCallbacksIS1S_NS1V_17LinearCombinationISI_fSI_fLNS_15FloatRoundStyleE2EEESH_S1U_JEEENS4_5SM1004TMEM4LOAD26SM100_TMEM_LOAD_16dp32b32xES16_NS17_INS18_ILi2ELi4ELi3EEES1B_NSZ_INS5_IJS1C_SE_EEENS5_IJSE_SB_EEEEEEENS4_39AutoVectorizingCopyWithAssumedAlignmentILi128EEENS4_14SM90_TMA_STOREES29_S2B_S2B_EEEvvEEEEvNT_6ParamsE,"",@"SHT_CUDA_INFO"
	.sectionflags	@""
	.align	4


	//----- nvinfo : EIATTR_CUDA_API_VERSION
	.align		4
        /*0000*/ 	.byte	0x04, 0x37
        /*0002*/ 	.short	(.L_31 - .L_30)
.L_30:
        /*0004*/ 	.word	0x00000082


	//----- nvinfo : EIATTR_KPARAM_INFO
	.align		4
.L_31:
        /*0008*/ 	.byte	0x04, 0x17
        /*000a*/ 	.short	(.L_33 - .L_32)
.L_32:
        /*000c*/ 	.word	0x00000000
        /*0010*/ 	.short	0x0000
        /*0012*/ 	.short	0x0000
        /*0014*/ 	.byte	0x00, 0xf0, 0x01, 0x20


	//----- nvinfo : EIATTR_AT_ENTRY_FRAGMENTS
	.align		4
.L_33:
        /*0018*/ 	.byte	0x04, 0x4f
        /*001a*/ 	.short	(.L_35 - .L_34)


	//   ....[0]....
.L_34:
        /*001c*/ 	.word	0x00000006


	//----- nvinfo : EIATTR_RESERVED_SMEM_USED
	.align		4
.L_35:
        /*0020*/ 	.byte	0x01, 0x41
	.zero		2


	//----- nvinfo : EIATTR_SPARSE_MMA_MASK
	.align		4
        /*0024*/ 	.byte	0x03, 0x50
        /*0026*/ 	.short	0x0000


	//----- nvinfo : EIATTR_TCGEN05_1CTA_USED
	.align		4
        /*0028*/ 	.byte	0x01, 0x51
	.zero		2


	//----- nvinfo : EIATTR_MAXREG_COUNT
	.align		4
        /*002c*/ 	.byte	0x03, 0x1b
        /*002e*/ 	.short	0x00ff


	//----- nvinfo : EIATTR_NUM_BARRIERS
	.align		4
        /*0030*/ 	.byte	0x02, 0x4c
        /*0032*/ 	.byte	0x07
	.zero		1


	//----- nvinfo : EIATTR_EXTERNS
	.align		4
        /*0034*/ 	.byte	0x04, 0x0f
        /*0036*/ 	.short	(.L_37 - .L_36)


	//   ....[0]....
	.align		4
.L_36:
        /*0038*/ 	.word	index@(__assertfail)


	//----- nvinfo : EIATTR_MERCURY_ISA_VERSION
	.align		4
.L_37:
        /*003c*/ 	.byte	0x03, 0x5f
        /*003e*/ 	.short	0x0101


	//----- nvinfo : EIATTR_INT_WARP_WIDE_INSTR_OFFSETS
	.align		4
        /*0040*/ 	.byte	0x04, 0x31
        /*0042*/ 	.short	(.L_39 - .L_38)


	//   ....[0]....
.L_38:
        /*0044*/ 	.word	0x000021a0


	//   ....[1]....
        /*0048*/ 	.word	0x00004be0


	//   ....[2]....
        /*004c*/ 	.word	0x00004c00


	//   ....[3]....
        /*0050*/ 	.word	0x00004c30


	//   ....[4]....
        /*0054*/ 	.word	0x00005560


	//   ....[5]....
        /*0058*/ 	.word	0x000055d0


	//   ....[6]....
        /*005c*/ 	.word	0x000057b0


	//   ....[7]....
        /*0060*/ 	.word	0x00005910


	//----- nvinfo : EIATTR_COOP_GROUP_MASK_REGIDS
	.align		4
.L_39:
        /*0064*/ 	.byte	0x04, 0x29
        /*0066*/ 	.short	(.L_41 - .L_40)


	//   ....[0]....
.L_40:
        /*0068*/ 	.word	0xffffffff


	//   ....[1]....
        /*006c*/ 	.word	0xffffffff


	//   ....[2]....
        /*0070*/ 	.word	0xffffffff


	//   ....[3]....
        /*0074*/ 	.word	0xffffffff


	//   ....[4]....
        /*0078*/ 	.word	0xffffffff


	//   ....[5]....
        /*007c*/ 	.word	0xffffffff


	//   ....[6]....
        /*0080*/ 	.word	0xffffffff


	//   ....[7]....
        /*0084*/ 	.word	0xffffffff


	//   ....[8]....
        /*0088*/ 	.word	0xffffffff


	//   ....[9]....
        /*008c*/ 	.word	0xffffffff


	//   ....[10]....
        /*0090*/ 	.word	0xffffffff


	//   ....[11]....
        /*0094*/ 	.word	0xffffffff


	//   ....[12]....
        /*0098*/ 	.word	0xffffffff


	//----- nvinfo : EIATTR_COOP_GROUP_INSTR_OFFSETS
	.align		4
.L_41:
        /*009c*/ 	.byte	0x04, 0x28
        /*009e*/ 	.short	(.L_43 - .L_42)


	//   ....[0]....
.L_42:
        /*00a0*/ 	.word	0x00000090


	//   ....[1]....
        /*00a4*/ 	.word	0x000004d0


	//   ....[2]....
        /*00a8*/ 	.word	0x00000a30


	//   ....[3]....
        /*00ac*/ 	.word	0x00000b90


	//   ....[4]....
        /*00b0*/ 	.word	0x00000c90


	//   ....[5]....
        /*00b4*/ 	.word	0x00000e00


	//   ....[6]....
        /*00b8*/ 	.word	0x00000fa0


	//   ....[7]....
        /*00bc*/ 	.word	0x00002080


	//   ....[8]....
        /*00c0*/ 	.word	0x00003f40


	//   ....[9]....
        /*00c4*/ 	.word	0x00004150


	//   ....[10]....
        /*00c8*/ 	.word	0x00004180


	//   ....[11]....
        /*00cc*/ 	.word	0x00004ac0


	//   ....[12]....
        /*00d0*/ 	.word	0x00004cf0


	//----- nvinfo : EIATTR_VRC_CTA_INIT_COUNT
	.align		4
.L_43:
        /*00d4*/ 	.byte	0x02, 0x4a
        /*00d6*/ 	.byte	0x80
	.zero		1


	//----- nvinfo : EIATTR_SYSCALL_OFFSETS
	.align		4
        /*00d8*/ 	.byte	0x04, 0x46
        /*00da*/ 	.short	(.L_45 - .L_44)


	//   ....[0]....
.L_44:
        /*00dc*/ 	.word	0x00006350


	//   ....[1]....
        /*00e0*/ 	.word	0x00006490


	//   ....[2]....
        /*00e4*/ 	.word	0x00006c90


	//   ....[3]....
        /*00e8*/ 	.word	0x00007a20


	//----- nvinfo : EIATTR_MBARRIER_INSTR_OFFSETS
	.align		4
.L_45:
        /*00ec*/ 	.byte	0x04, 0x39
        /*00ee*/ 	.short	(.L_47 - .L_46)


	//   ....[0]....
.L_46:
        /*00f0*/ 	.word	0x000005d0
        /*00f4*/ 	.word	0x000000ff
        /*00f8*/ 	.word	0x00000000
        /*00fc*/ 	.short	0x0100
        /*00fe*/ 	.byte	0x05
	.zero		1


	//   ....[1]....
        /*0100*/ 	.word	0x000005e0
        /*0104*/ 	.word	0x000000ff
        /*0108*/ 	.word	0x00000110
        /*010c*/ 	.short	0x0100
        /*010e*/ 	.byte	0x05
	.zero		1


	//   ....[2]....
        /*0110*/ 	.word	0x000005f0
        /*0114*/ 	.word	0x000000ff
        /*0118*/ 	.word	0x00000008
        /*011c*/ 	.short	0x0100
        /*011e*/ 	.byte	0x05
	.zero		1


	//   ....[3]....
        /*0120*/ 	.word	0x00000600
        /*0124*/ 	.word	0x000000ff
        /*0128*/ 	.word	0x00000118
        /*012c*/ 	.short	0x0100
        /*012e*/ 	.byte	0x05
	.zero		1


	//   ....[4]....
        /*0130*/ 	.word	0x00000610
        /*0134*/ 	.word	0x000000ff
        /*0138*/ 	.word	0x00000010
        /*013c*/ 	.short	0x0100
        /*013e*/ 	.byte	0x05
	.zero		1


	//   ....[5]....
        /*0140*/ 	.word	0x00000620
        /*0144*/ 	.word	0x000000ff
        /*0148*/ 	.word	0x00000120
        /*014c*/ 	.short	0x0100
        /*014e*/ 	.byte	0x05
	.zero		1


	//   ....[6]....
        /*0150*/ 	.word	0x00000630
        /*0154*/ 	.word	0x000000ff
        /*0158*/ 	.word	0x00000018
        /*015c*/ 	.short	0x0100
        /*015e*/ 	.byte	0x05
	.zero		1


	//   ....[7]....
        /*0160*/ 	.word	0x00000640
        /*0164*/ 	.word	0x000000ff
        /*0168*/ 	.word	0x00000128
        /*016c*/ 	.short	0x0100
        /*016e*/ 	.byte	0x05
	.zero		1


	//   ....[8]....
        /*0170*/ 	.word	0x00000650
        /*0174*/ 	.word	0x000000ff
        /*0178*/ 	.word	0x00000020
        /*017c*/ 	.short	0x0100
        /*017e*/ 	.byte	0x05
	.zero		1


	//   ....[9]....
        /*0180*/ 	.word	0x00000660
        /*0184*/ 	.word	0x000000ff
        /*0188*/ 	.word	0x00000130
        /*018c*/ 	.short	0x0100
        /*018e*/ 	.byte	0x05
	.zero		1


	//   ....[10]....
        /*0190*/ 	.word	0x00000670
        /*0194*/ 	.word	0x000000ff
        /*0198*/ 	.word	0x00000028
        /*019c*/ 	.short	0x0100
        /*019e*/ 	.byte	0x05
	.zero		1


	//   ....[11]....
        /*01a0*/ 	.word	0x00000680
        /*01a4*/ 	.word	0x000000ff
        /*01a8*/ 	.word	0x00000138
        /*01ac*/ 	.short	0x0100
        /*01ae*/ 	.byte	0x05
	.zero		1


	//   ....[12]....
        /*01b0*/ 	.word	0x00000690
        /*01b4*/ 	.word	0x000000ff
        /*01b8*/ 	.word	0x00000030
        /*01bc*/ 	.short	0x0100
        /*01be*/ 	.byte	0x05
	.zero		1


	//   ....[13]....
        /*01c0*/ 	.word	0x000006a0
        /*01c4*/ 	.word	0x000000ff
        /*01c8*/ 	.word	0x00000140
        /*01cc*/ 	.short	0x0100
        /*01ce*/ 	.byte	0x05
	.zero		1


	//   ....[14]....
        /*01d0*/ 	.word	0x000006b0
        /*01d4*/ 	.word	0x000000ff
        /*01d8*/ 	.word	0x00000038
        /*01dc*/ 	.short	0x0100
        /*01de*/ 	.byte	0x05
	.zero		1


	//   ....[15]....
        /*01e0*/ 	.word	0x000006c0
        /*01e4*/ 	.word	0x000000ff
        /*01e8*/ 	.word	0x00000148
        /*01ec*/ 	.short	0x0100
        /*01ee*/ 	.byte	0x05
	.zero		1


	//   ....[16]....
        /*01f0*/ 	.word	0x000006d0
        /*01f4*/ 	.word	0x000000ff
        /*01f8*/ 	.word	0x00000040
        /*01fc*/ 	.short	0x0100
        /*01fe*/ 	.byte	0x05
	.zero		1


	//   ....[17]....
        /*0200*/ 	.word	0x000006e0
        /*0204*/ 	.word	0x000000ff
        /*0208*/ 	.word	0x00000150
        /*020c*/ 	.short	0x0100
        /*020e*/ 	.byte	0x05
	.zero		1


	//   ....[18]....
        /*0210*/ 	.word	0x000006f0
        /*0214*/ 	.word	0x000000ff
        /*0218*/ 	.word	0x00000048
        /*021c*/ 	.short	0x0100
        /*021e*/ 	.byte	0x05
	.zero		1


	//   ....[19]....
        /*0220*/ 	.word	0x00000700
        /*0224*/ 	.word	0x000000ff
        /*0228*/ 	.word	0x00000158
        /*022c*/ 	.short	0x0100
        /*022e*/ 	.byte	0x05
	.zero		1


	//   ....[20]....
        /*0230*/ 	.word	0x00000710
        /*0234*/ 	.word	0x000000ff
        /*0238*/ 	.word	0x00000050
        /*023c*/ 	.short	0x0100
        /*023e*/ 	.byte	0x05
	.zero		1


	//   ....[21]....
        /*0240*/ 	.word	0x00000720
        /*0244*/ 	.word	0x000000ff
        /*0248*/ 	.word	0x00000160
        /*024c*/ 	.short	0x0100
        /*024e*/ 	.byte	0x05
	.zero		1


	//   ....[22]....
        /*0250*/ 	.word	0x00000730
        /*0254*/ 	.word	0x000000ff
        /*0258*/ 	.word	0x00000058
        /*025c*/ 	.short	0x0100
        /*025e*/ 	.byte	0x05
	.zero		1


	//   ....[23]....
        /*0260*/ 	.word	0x00000740
        /*0264*/ 	.word	0x000000ff
        /*0268*/ 	.word	0x00000168
        /*026c*/ 	.short	0x0100
        /*026e*/ 	.byte	0x05
	.zero		1


	//   ....[24]....
        /*0270*/ 	.word	0x00000750
        /*0274*/ 	.word	0x000000ff
        /*0278*/ 	.word	0x00000060
        /*027c*/ 	.short	0x0100
        /*027e*/ 	.byte	0x05
	.zero		1


	//   ....[25]....
        /*0280*/ 	.word	0x00000760
        /*0284*/ 	.word	0x000000ff
        /*0288*/ 	.word	0x00000170
        /*028c*/ 	.short	0x0100
        /*028e*/ 	.byte	0x05
	.zero		1


	//   ....[26]....
        /*0290*/ 	.word	0x00000770
        /*0294*/ 	.word	0x000000ff
        /*0298*/ 	.word	0x00000068
        /*029c*/ 	.short	0x0100
        /*029e*/ 	.byte	0x05
	.zero		1


	//   ....[27]....
        /*02a0*/ 	.word	0x00000780
        /*02a4*/ 	.word	0x000000ff
        /*02a8*/ 	.word	0x00000178
        /*02ac*/ 	.short	0x0100
        /*02ae*/ 	.byte	0x05
	.zero		1


	//   ....[28]....
        /*02b0*/ 	.word	0x00000790
        /*02b4*/ 	.word	0x000000ff
        /*02b8*/ 	.word	0x00000070
        /*02bc*/ 	.short	0x0100
        /*02be*/ 	.byte	0x05
	.zero		1


	//   ....[29]....
        /*02c0*/ 	.word	0x000007a0
        /*02c4*/ 	.word	0x000000ff
        /*02c8*/ 	.word	0x00000180
        /*02cc*/ 	.short	0x0100
        /*02ce*/ 	.byte	0x05
	.zero		1


	//   ....[30]....
        /*02d0*/ 	.word	0x000007b0
        /*02d4*/ 	.word	0x000000ff
        /*02d8*/ 	.word	0x00000078
        /*02dc*/ 	.short	0x0100
        /*02de*/ 	.byte	0x05
	.zero		1


	//   ....[31]....
        /*02e0*/ 	.word	0x000007c0
        /*02e4*/ 	.word	0x000000ff
        /*02e8*/ 	.word	0x00000188
        /*02ec*/ 	.short	0x0100
        /*02ee*/ 	.byte	0x05
	.zero		1


	//   ....[32]....
        /*02f0*/ 	.word	0x000007d0
        /*02f4*/ 	.word	0x000000ff
        /*02f8*/ 	.word	0x00000080
        /*02fc*/ 	.short	0x0100
        /*02fe*/ 	.byte	0x05
	.zero		1


	//   ....[33]....
        /*0300*/ 	.word	0x000007e0
        /*0304*/ 	.word	0x000000ff
        /*0308*/ 	.word	0x00000190
        /*030c*/ 	.short	0x0100
        /*030e*/ 	.byte	0x05
	.zero		1


	//   ....[34]....
        /*0310*/ 	.word	0x000007f0
        /*0314*/ 	.word	0x000000ff
        /*0318*/ 	.word	0x00000088
        /*031c*/ 	.short	0x0100
        /*031e*/ 	.byte	0x05
	.zero		1


	//   ....[35]....
        /*0320*/ 	.word	0x00000800
        /*0324*/ 	.word	0x000000ff
        /*0328*/ 	.word	0x00000198
        /*032c*/ 	.short	0x0100
        /*032e*/ 	.byte	0x05
	.zero		1


	//   ....[36]....
        /*0330*/ 	.word	0x00000810
        /*0334*/ 	.word	0x000000ff
        /*0338*/ 	.word	0x00000090
        /*033c*/ 	.short	0x0100
        /*033e*/ 	.byte	0x05
	.zero		1


	//   ....[37]....
        /*0340*/ 	.word	0x00000820
        /*0344*/ 	.word	0x000000ff
        /*0348*/ 	.word	0x000001a0
        /*034c*/ 	.short	0x0100
        /*034e*/ 	.byte	0x05
	.zero		1


	//   ....[38]....
        /*0350*/ 	.word	0x00000830
        /*0354*/ 	.word	0x000000ff
        /*0358*/ 	.word	0x00000098
        /*035c*/ 	.short	0x0100
        /*035e*/ 	.byte	0x05
	.zero		1


	//   ....[39]....
        /*0360*/ 	.word	0x00000840
        /*0364*/ 	.word	0x000000ff
        /*0368*/ 	.word	0x000001a8
        /*036c*/ 	.short	0x0100
        /*036e*/ 	.byte	0x05
	.zero		1


	//   ....[40]....
        /*0370*/ 	.word	0x00000850
        /*0374*/ 	.word	0x000000ff
        /*0378*/ 	.word	0x000000a0
        /*037c*/ 	.short	0x0100
        /*037e*/ 	.byte	0x05
	.zero		1


	//   ....[41]....
        /*0380*/ 	.word	0x00000860
        /*0384*/ 	.word	0x000000ff
        /*0388*/ 	.word	0x000001b0
        /*038c*/ 	.short	0x0100
        /*038e*/ 	.byte	0x05
	.zero		1


	//   ....[42]....
        /*0390*/ 	.word	0x00000870
        /*0394*/ 	.word	0x000000ff
        /*0398*/ 	.word	0x000000a8
        /*039c*/ 	.short	0x0100
        /*039e*/ 	.byte	0x05
	.zero		1


	//   ....[43]....
        /*03a0*/ 	.word	0x00000880
        /*03a4*/ 	.word	0x000000ff
        /*03a8*/ 	.word	0x000001b8
        /*03ac*/ 	.short	0x0100
        /*03ae*/ 	.byte	0x05
	.zero		1


	//   ....[44]....
        /*03b0*/ 	.word	0x00000890
        /*03b4*/ 	.word	0x000000ff
        /*03b8*/ 	.word	0x000000b0
        /*03bc*/ 	.short	0x0100
        /*03be*/ 	.byte	0x05
	.zero		1


	//   ....[45]....
        /*03c0*/ 	.word	0x000008a0
        /*03c4*/ 	.word	0x000000ff
        /*03c8*/ 	.word	0x000001c0
        /*03cc*/ 	.short	0x0100
        /*03ce*/ 	.byte	0x05
	.zero		1


	//   ....[46]....
        /*03d0*/ 	.word	0x000008b0
        /*03d4*/ 	.word	0x000000ff
        /*03d8*/ 	.word	0x000000b8
        /*03dc*/ 	.short	0x0100
        /*03de*/ 	.byte	0x05
	.zero		1


	//   ....[47]....
        /*03e0*/ 	.word	0x000008c0
        /*03e4*/ 	.word	0x000000ff
        /*03e8*/ 	.word	0x000001c8
        /*03ec*/ 	.short	0x0100
        /*03ee*/ 	.byte	0x05
	.zero		1


	//   ....[48]....
        /*03f0*/ 	.word	0x000008d0
        /*03f4*/ 	.word	0x000000ff
        /*03f8*/ 	.word	0x000000c0
        /*03fc*/ 	.short	0x0100
        /*03fe*/ 	.byte	0x05
	.zero		1


	//   ....[49]....
        /*0400*/ 	.word	0x000008e0
        /*0404*/ 	.word	0x000000ff
        /*0408*/ 	.word	0x000001d0
        /*040c*/ 	.short	0x0100
        /*040e*/ 	.byte	0x05
	.zero		1


	//   ....[50]....
        /*0410*/ 	.word	0x000008f0
        /*0414*/ 	.word	0x000000ff
        /*0418*/ 	.word	0x000000c8
        /*041c*/ 	.short	0x0100
        /*041e*/ 	.byte	0x05
	.zero		1


	//   ....[51]....
        /*0420*/ 	.word	0x00000900
        /*0424*/ 	.word	0x000000ff
        /*0428*/ 	.word	0x000001d8
        /*042c*/ 	.short	0x0100
        /*042e*/ 	.byte	0x05
	.zero		1


	//   ....[52]....
        /*0430*/ 	.word	0x00000910
        /*0434*/ 	.word	0x000000ff
        /*0438*/ 	.word	0x000000d0
        /*043c*/ 	.short	0x0100
        /*043e*/ 	.byte	0x05
	.zero		1


	//   ....[53]....
        /*0440*/ 	.word	0x00000920
        /*0444*/ 	.word	0x000000ff
        /*0448*/ 	.word	0x000001e0
        /*044c*/ 	.short	0x0100
        /*044e*/ 	.byte	0x05
	.zero		1


	//   ....[54]....
        /*0450*/ 	.word	0x00000930
        /*0454*/ 	.word	0x000000ff
        /*0458*/ 	.word	0x000000d8
        /*045c*/ 	.short	0x0100
        /*045e*/ 	.byte	0x05
	.zero		1


	//   ....[55]....
        /*0460*/ 	.word	0x00000940
        /*0464*/ 	.word	0x000000ff
        /*0468*/ 	.word	0x000001e8
        /*046c*/ 	.short	0x0100
        /*046e*/ 	.byte	0x05
	.zero		1


	//   ....[56]....
        /*0470*/ 	.word	0x00000950
        /*0474*/ 	.word	0x000000ff
        /*0478*/ 	.word	0x000000e0
        /*047c*/ 	.short	0x0100
        /*047e*/ 	.byte	0x05
	.zero		1


	//   ....[57]....
        /*0480*/ 	.word	0x00000960
        /*0484*/ 	.word	0x000000ff
        /*0488*/ 	.word	0x000001f0
        /*048c*/ 	.short	0x0100
        /*048e*/ 	.byte	0x05
	.zero		1


	//   ....[58]....
        /*0490*/ 	.word	0x00000970
        /*0494*/ 	.word	0x000000ff
        /*0498*/ 	.word	0x000000e8
        /*049c*/ 	.short	0x0100
        /*049e*/ 	.byte	0x05
	.zero		1


	//   ....[59]....
        /*04a0*/ 	.word	0x00000980
        /*04a4*/ 	.word	0x000000ff
        /*04a8*/ 	.word	0x000001f8
        /*04ac*/ 	.short	0x0100
        /*04ae*/ 	.byte	0x05
	.zero		1


	//   ....[60]....
        /*04b0*/ 	.word	0x00000990
        /*04b4*/ 	.word	0x000000ff
        /*04b8*/ 	.word	0x000000f0
        /*04bc*/ 	.short	0x0100
        /*04be*/ 	.byte	0x05
	.zero		1


	//   ....[61]....
        /*04c0*/ 	.word	0x000009a0
        /*04c4*/ 	.word	0x000000ff
        /*04c8*/ 	.word	0x00000200
        /*04cc*/ 	.short	0x0100
        /*04ce*/ 	.byte	0x05
	.zero		1


	//   ....[62]....
        /*04d0*/ 	.word	0x000009b0
        /*04d4*/ 	.word	0x000000ff
        /*04d8*/ 	.word	0x000000f8
        /*04dc*/ 	.short	0x0100
        /*04de*/ 	.byte	0x05
	.zero		1


	//   ....[63]....
        /*04e0*/ 	.word	0x000009c0
        /*04e4*/ 	.word	0x000000ff
        /*04e8*/ 	.word	0x00000208
        /*04ec*/ 	.short	0x0100
        /*04ee*/ 	.byte	0x05
	.zero		1


	//   ....[64]....
        /*04f0*/ 	.word	0x000009d0
        /*04f4*/ 	.word	0x000000ff
        /*04f8*/ 	.word	0x00000100
        /*04fc*/ 	.short	0x0100
        /*04fe*/ 	.byte	0x05
	.zero		1


	//   ....[65]....
        /*0500*/ 	.word	0x000009e0
        /*0504*/ 	.word	0x000000ff
        /*0508*/ 	.word	0x00000210
        /*050c*/ 	.short	0x0100
        /*050e*/ 	.byte	0x05
	.zero		1


	//   ....[66]....
        /*0510*/ 	.word	0x000009f0
        /*0514*/ 	.word	0x000000ff
        /*0518*/ 	.word	0x00000108
        /*051c*/ 	.short	0x0100
        /*051e*/ 	.byte	0x05
	.zero		1


	//   ....[67]....
        /*0520*/ 	.word	0x00000a00
        /*0524*/ 	.word	0x000000ff
        /*0528*/ 	.word	0x00000218
        /*052c*/ 	.short	0x0100
        /*052e*/ 	.byte	0x05
	.zero		1


	//   ....[68]....
        /*0530*/ 	.word	0x00000b40
        /*0534*/ 	.word	0x000000ff
        /*0538*/ 	.word	0x00000220
        /*053c*/ 	.short	0x0100
        /*053e*/ 	.byte	0x07
	.zero		1


	//   ....[69]....
        /*0540*/ 	.word	0x00000b50
        /*0544*/ 	.word	0x000000ff
        /*0548*/ 	.word	0x00000230
        /*054c*/ 	.short	0x0100
        /*054e*/ 	.byte	0x07
	.zero		1


	//   ....[70]....
        /*0550*/ 	.word	0x00000b60
        /*0554*/ 	.word	0x000000ff
        /*0558*/ 	.word	0x00000228
        /*055c*/ 	.short	0x0100
        /*055e*/ 	.byte	0x07
	.zero		1


	//   ....[71]....
        /*0560*/ 	.word	0x00000b70
        /*0564*/ 	.word	0x000000ff
        /*0568*/ 	.word	0x00000238
        /*056c*/ 	.short	0x0100
        /*056e*/ 	.byte	0x07
	.zero		1


	//   ....[72]....
        /*0570*/ 	.word	0x00000c60
        /*0574*/ 	.word	0x000000ff
        /*0578*/ 	.word	0x00000240
        /*057c*/ 	.short	0x0100
        /*057e*/ 	.byte	0x05
	.zero		1


	//   ....[73]....
        /*0580*/ 	.word	0x00000c70
        /*0584*/ 	.word	0x000000ff
        /*0588*/ 	.word	0x00000248
        /*058c*/ 	.short	0x0100
        /*058e*/ 	.byte	0x05
	.zero		1


	//   ....[74]....
        /*0590*/ 	.word	0x00000db0
        /*0594*/ 	.word	0x000000ff
        /*0598*/ 	.word	0x00000250
        /*059c*/ 	.short	0x0100
        /*059e*/ 	.byte	0x05
	.zero		1


	//   ....[75]....
        /*05a0*/ 	.word	0x00000dc0
        /*05a4*/ 	.word	0x000000ff
        /*05a8*/ 	.word	0x00000260
        /*05ac*/ 	.short	0x0100
        /*05ae*/ 	.byte	0x05
	.zero		1


	//   ....[76]....
        /*05b0*/ 	.word	0x00000dd0
        /*05b4*/ 	.word	0x000000ff
        /*05b8*/ 	.word	0x00000258
        /*05bc*/ 	.short	0x0100
        /*05be*/ 	.byte	0x05
	.zero		1


	//   ....[77]....
        /*05c0*/ 	.word	0x00000de0
        /*05c4*/ 	.word	0x000000ff
        /*05c8*/ 	.word	0x00000268
        /*05cc*/ 	.short	0x0100
        /*05ce*/ 	.byte	0x05
	.zero		1


	//   ....[78]....
        /*05d0*/ 	.word	0x00000f10
        /*05d4*/ 	.word	0x000000ff
        /*05d8*/ 	.word	0x00000270
        /*05dc*/ 	.short	0x0100
        /*05de*/ 	.byte	0x07
	.zero		1


	//   ....[79]....
        /*05e0*/ 	.word	0x00000f20
        /*05e4*/ 	.word	0x000000ff
        /*05e8*/ 	.word	0x00000290
        /*05ec*/ 	.short	0x0100
        /*05ee*/ 	.byte	0x07
	.zero		1


	//   ....[80]....
        /*05f0*/ 	.word	0x00000f30
        /*05f4*/ 	.word	0x000000ff
        /*05f8*/ 	.word	0x00000278
        /*05fc*/ 	.short	0x0100
        /*05fe*/ 	.byte	0x07
	.zero		1


	//   ....[81]....
        /*0600*/ 	.word	0x00000f40
        /*0604*/ 	.word	0x000000ff
        /*0608*/ 	.word	0x00000298
        /*060c*/ 	.short	0x0100
        /*060e*/ 	.byte	0x07
	.zero		1


	//   ....[82]....
        /*0610*/ 	.word	0x00000f50
        /*0614*/ 	.word	0x000000ff
        /*0618*/ 	.word	0x00000280
        /*061c*/ 	.short	0x0100
        /*061e*/ 	.byte	0x07
	.zero		1


	//   ....[83]....
        /*0620*/ 	.word	0x00000f60
        /*0624*/ 	.word	0x000000ff
        /*0628*/ 	.word	0x000002a0
        /*062c*/ 	.short	0x0100
        /*062e*/ 	.byte	0x07
	.zero		1


	//   ....[84]....
        /*0630*/ 	.word	0x00000f70
        /*0634*/ 	.word	0x000000ff
        /*0638*/ 	.word	0x00000288
        /*063c*/ 	.short	0x0100
        /*063e*/ 	.byte	0x07
	.zero		1


	//   ....[85]....
        /*0640*/ 	.word	0x00000f80
        /*0644*/ 	.word	0x000000ff
        /*0648*/ 	.word	0x000002a8
        /*064c*/ 	.short	0x0100
        /*064e*/ 	.byte	0x07
	.zero		1


	//   ....[86]....
        /*0650*/ 	.word	0x00001070
        /*0654*/ 	.word	0x000000ff
        /*0658*/ 	.word	0x000002b0
        /*065c*/ 	.short	0x0100
        /*065e*/ 	.byte	0x05
	.zero		1


	//   ....[87]....
        /*0660*/ 	.word	0x00001080
        /*0664*/ 	.word	0x000000ff
        /*0668*/ 	.word	0x000002c0
        /*066c*/ 	.short	0x0100
        /*066e*/ 	.byte	0x05
	.zero		1


	//   ....[88]....
        /*0670*/ 	.word	0x00001090
        /*0674*/ 	.word	0x000000ff
        /*0678*/ 	.word	0x000002b8
        /*067c*/ 	.short	0x0100
        /*067e*/ 	.byte	0x05
	.zero		1


	//   ....[89]....
        /*0680*/ 	.word	0x000010a0
        /*0684*/ 	.word	0x000000ff
        /*0688*/ 	.word	0x000002c8
        /*068c*/ 	.short	0x0100
        /*068e*/ 	.byte	0x05
	.zero		1


	//   ....[90]....
        /*0690*/ 	.word	0x00001980
        /*0694*/ 	.word	0x00000003
        /*0698*/ 	.word	0x000002c0
        /*069c*/ 	.short	0x010a
        /*069e*/ 	.byte	0xff
	.zero		1


	//   ....[91]....
        /*06a0*/ 	.word	0x000019b0
        /*06a4*/ 	.word	0x00000003
        /*06a8*/ 	.word	0x000002b0
        /*06ac*/ 	.short	0x0101
        /*06ae*/ 	.byte	0xff
	.zero		1


	//   ....[92]....
        /*06b0*/ 	.word	0x00001a80
        /*06b4*/ 	.word	0x000000ff
        /*06b8*/ 	.word	0x00000110
        /*06bc*/ 	.short	0x010a
        /*06be*/ 	.byte	0x08
	.zero		1


	//   ....[93]....
        /*06c0*/ 	.word	0x00001b20
        /*06c4*/ 	.word	0x000000ff
        /*06c8*/ 	.word	0x00000110
        /*06cc*/ 	.short	0x010a
        /*06ce*/ 	.byte	0x21
	.zero		1


	//   ....[94]....
        /*06d0*/ 	.word	0x00001c70
        /*06d4*/ 	.word	0x000000ff
        /*06d8*/ 	.word	0x00000110
        /*06dc*/ 	.short	0x010a
        /*06de*/ 	.byte	0x08
	.zero		1


	//   ....[95]....
        /*06e0*/ 	.word	0x00001d80
        /*06e4*/ 	.word	0x000000ff
        /*06e8*/ 	.word	0x00000248
        /*06ec*/ 	.short	0x0101
        /*06ee*/ 	.byte	0x04
	.zero		1


	//   ....[96]....
        /*06f0*/ 	.word	0x00001da0
        /*06f4*/ 	.word	0x000000ff
        /*06f8*/ 	.word	0x00000110
        /*06fc*/ 	.short	0x010a
        /*06fe*/ 	.byte	0x08
	.zero		1


	//   ....[97]....
        /*0700*/ 	.word	0x00001e20
        /*0704*/ 	.word	0x000000ff
        /*0708*/ 	.word	0x00000110
        /*070c*/ 	.short	0x010a
        /*070e*/ 	.byte	0x11
	.zero		1


	//   ....[98]....
        /*0710*/ 	.word	0x00001f70
        /*0714*/ 	.word	0x000000ff
        /*0718*/ 	.word	0x00000110
        /*071c*/ 	.short	0x010a
        /*071e*/ 	.byte	0x08
	.zero		1


	//   ....[99]....
        /*0720*/ 	.word	0x000020b0
        /*0724*/ 	.word	0x00000002
        /*0728*/ 	.word	0x00000250
        /*072c*/ 	.short	0x010a
        /*072e*/ 	.byte	0xff
	.zero		1


	//   ....[100]....
        /*0730*/ 	.word	0x00002170
        /*0734*/ 	.word	0x00000002
        /*0738*/ 	.word	0x00000000
        /*073c*/ 	.short	0x0101
        /*073e*/ 	.byte	0xff
	.zero		1


	//   ....[101]....
        /*0740*/ 	.word	0x000026d0
        /*0744*/ 	.word	0x000000ff
        /*0748*/ 	.word	0x00000000
        /*074c*/ 	.short	0x010a
        /*074e*/ 	.byte	0x05
	.zero		1


	//   ....[102]....
        /*0750*/ 	.word	0x00002760
        /*0754*/ 	.word	0x000000ff
        /*0758*/ 	.word	0x00000000
        /*075c*/ 	.short	0x010a
        /*075e*/ 	.byte	0x05
	.zero		1


	//   ....[103]....
        /*0760*/ 	.word	0x000027f0
        /*0764*/ 	.word	0x000000ff
        /*0768*/ 	.word	0x00000000
        /*076c*/ 	.short	0x010a
        /*076e*/ 	.byte	0x05
	.zero		1


	//   ....[104]....
        /*0770*/ 	.word	0x00002880
        /*0774*/ 	.word	0x000000ff
        /*0778*/ 	.word	0x00000000
        /*077c*/ 	.short	0x010a
        /*077e*/ 	.byte	0x05
	.zero		1


	//   ....[105]....
        /*0780*/ 	.word	0x00002910
        /*0784*/ 	.word	0x000000ff
        /*0788*/ 	.word	0x00000000
        /*078c*/ 	.short	0x010a
        /*078e*/ 	.byte	0x05
	.zero		1


	//   ....[106]....
        /*0790*/ 	.word	0x000029a0
        /*0794*/ 	.word	0x000000ff
        /*0798*/ 	.word	0x00000000
        /*079c*/ 	.short	0x010a
        /*079e*/ 	.byte	0x05
	.zero		1


	//   ....[107]....
        /*07a0*/ 	.word	0x00002a30
        /*07a4*/ 	.word	0x000000ff
        /*07a8*/ 	.word	0x00000000
        /*07ac*/ 	.short	0x010a
        /*07ae*/ 	.byte	0x05
	.zero		1


	//   ....[108]....
        /*07b0*/ 	.word	0x00002ac0
        /*07b4*/ 	.word	0x000000ff
        /*07b8*/ 	.word	0x00000000
        /*07bc*/ 	.short	0x010a
        /*07be*/ 	.byte	0x05
	.zero		1


	//   ....[109]....
        /*07c0*/ 	.word	0x00002b50
        /*07c4*/ 	.word	0x000000ff
        /*07c8*/ 	.word	0x00000000
        /*07cc*/ 	.short	0x010a
        /*07ce*/ 	.byte	0x05
	.zero		1


	//   ....[110]....
        /*07d0*/ 	.word	0x00002be0
        /*07d4*/ 	.word	0x000000ff
        /*07d8*/ 	.word	0x00000000
        /*07dc*/ 	.short	0x010a
        /*07de*/ 	.byte	0x05
	.zero		1


	//   ....[111]....
        /*07e0*/ 	.word	0x00002c70
        /*07e4*/ 	.word	0x000000ff
        /*07e8*/ 	.word	0x00000000
        /*07ec*/ 	.short	0x010a
        /*07ee*/ 	.byte	0x05
	.zero		1


	//   ....[112]....
        /*07f0*/ 	.word	0x00002d00
        /*07f4*/ 	.word	0x000000ff
        /*07f8*/ 	.word	0x00000000
        /*07fc*/ 	.short	0x010a
        /*07fe*/ 	.byte	0x05
	.zero		1


	//   ....[113]....
        /*0800*/ 	.word	0x00002d90
        /*0804*/ 	.word	0x000000ff
        /*0808*/ 	.word	0x00000000
        /*080c*/ 	.short	0x010a
        /*080e*/ 	.byte	0x05
	.zero		1


	//   ....[114]....
        /*0810*/ 	.word	0x00002e20
        /*0814*/ 	.word	0x000000ff
        /*0818*/ 	.word	0x00000000
        /*081c*/ 	.short	0x010a
        /*081e*/ 	.byte	0x05
	.zero		1


	//   ....[115]....
        /*0820*/ 	.word	0x00002eb0
        /*0824*/ 	.word	0x000000ff
        /*0828*/ 	.word	0x00000000
        /*082c*/ 	.short	0x010a
        /*082e*/ 	.byte	0x05
	.zero		1


	//   ....[116]....
        /*0830*/ 	.word	0x00002f40
        /*0834*/ 	.word	0x000000ff
        /*0838*/ 	.word	0x00000000
        /*083c*/ 	.short	0x010a
        /*083e*/ 	.byte	0x05
	.zero		1


	//   ....[117]....
        /*0840*/ 	.word	0x00002fd0
        /*0844*/ 	.word	0x000000ff
        /*0848*/ 	.word	0x00000000
        /*084c*/ 	.short	0x010a
        /*084e*/ 	.byte	0x05
	.zero		1


	//   ....[118]....
        /*0850*/ 	.word	0x00003060
        /*0854*/ 	.word	0x000000ff
        /*0858*/ 	.word	0x00000000
        /*085c*/ 	.short	0x010a
        /*085e*/ 	.byte	0x05
	.zero		1


	//   ....[119]....
        /*0860*/ 	.word	0x000030f0
        /*0864*/ 	.word	0x000000ff
        /*0868*/ 	.word	0x00000000
        /*086c*/ 	.short	0x010a
        /*086e*/ 	.byte	0x05
	.zero		1


	//   ....[120]....
        /*0870*/ 	.word	0x00003180
        /*0874*/ 	.word	0x000000ff
        /*0878*/ 	.word	0x00000000
        /*087c*/ 	.short	0x010a
        /*087e*/ 	.byte	0x05
	.zero		1


	//   ....[121]....
        /*0880*/ 	.word	0x00003210
        /*0884*/ 	.word	0x000000ff
        /*0888*/ 	.word	0x00000000
        /*088c*/ 	.short	0x010a
        /*088e*/ 	.byte	0x05
	.zero		1


	//   ....[122]....
        /*0890*/ 	.word	0x000032a0
        /*0894*/ 	.word	0x000000ff
        /*0898*/ 	.word	0x00000000
        /*089c*/ 	.short	0x010a
        /*089e*/ 	.byte	0x05
	.zero		1


	//   ....[123]....
        /*08a0*/ 	.word	0x00003330
        /*08a4*/ 	.word	0x000000ff
        /*08a8*/ 	.word	0x00000000
        /*08ac*/ 	.short	0x010a
        /*08ae*/ 	.byte	0x05
	.zero		1


	//   ....[124]....
        /*08b0*/ 	.word	0x000033c0
        /*08b4*/ 	.word	0x000000ff
        /*08b8*/ 	.word	0x00000000
        /*08bc*/ 	.short	0x010a
        /*08be*/ 	.byte	0x05
	.zero		1


	//   ....[125]....
        /*08c0*/ 	.word	0x00003450
        /*08c4*/ 	.word	0x000000ff
        /*08c8*/ 	.word	0x00000000
        /*08cc*/ 	.short	0x010a
        /*08ce*/ 	.byte	0x05
	.zero		1


	//   ....[126]....
        /*08d0*/ 	.word	0x000034e0
        /*08d4*/ 	.word	0x000000ff
        /*08d8*/ 	.word	0x00000000
        /*08dc*/ 	.short	0x010a
        /*08de*/ 	.byte	0x05
	.zero		1


	//   ....[127]....
        /*08e0*/ 	.word	0x00003570
        /*08e4*/ 	.word	0x000000ff
        /*08e8*/ 	.word	0x00000000
        /*08ec*/ 	.short	0x010a
        /*08ee*/ 	.byte	0x05
	.zero		1


	//   ....[128]....
        /*08f0*/ 	.word	0x00003600
        /*08f4*/ 	.word	0x000000ff
        /*08f8*/ 	.word	0x00000000
        /*08fc*/ 	.short	0x010a
        /*08fe*/ 	.byte	0x05
	.zero		1


	//   ....[129]....
        /*0900*/ 	.word	0x00003690
        /*0904*/ 	.word	0x000000ff
        /*0908*/ 	.word	0x00000000
        /*090c*/ 	.short	0x010a
        /*090e*/ 	.byte	0x05
	.zero		1


	//   ....[130]....
        /*0910*/ 	.word	0x00003720
        /*0914*/ 	.word	0x000000ff
        /*0918*/ 	.word	0x00000000
        /*091c*/ 	.short	0x010a
        /*091e*/ 	.byte	0x05
	.zero		1


	//   ....[131]....
        /*0920*/ 	.word	0x000037b0
        /*0924*/ 	.word	0x000000ff
        /*0928*/ 	.word	0x00000000
        /*092c*/ 	.short	0x010a
        /*092e*/ 	.byte	0x05
	.zero		1


	//   ....[132]....
        /*0930*/ 	.word	0x00003840
        /*0934*/ 	.word	0x000000ff
        /*0938*/ 	.word	0x00000000
        /*093c*/ 	.short	0x010a
        /*093e*/ 	.byte	0x05
	.zero		1


	//   ....[133]....
        /*0940*/ 	.word	0x000038d0
        /*0944*/ 	.word	0x000000ff
        /*0948*/ 	.word	0x00000000
        /*094c*/ 	.short	0x010a
        /*094e*/ 	.byte	0x05
	.zero		1


	//   ....[134]....
        /*0950*/ 	.word	0x00003970
        /*0954*/ 	.word	0x00000000
        /*0958*/ 	.word	0x00000000
        /*095c*/ 	.short	0x010a
        /*095e*/ 	.byte	0xff
	.zero		1


	//   ....[135]....
        /*0960*/ 	.word	0x00003a90
        /*0964*/ 	.word	0x00000000
        /*0968*/ 	.word	0x000002b0
        /*096c*/ 	.short	0x010a
        /*096e*/ 	.byte	0xff
	.zero		1


	//   ....[136]....
        /*0970*/ 	.word	0x00003af0
        /*0974*/ 	.word	0x00000004
        /*0978*/ 	.word	0x00000000
        /*097c*/ 	.short	0x0101
        /*097e*/ 	.byte	0xff
	.zero		1


	//   ....[137]....
        /*0980*/ 	.word	0x00003b10
        /*0984*/ 	.word	0x000000ff
        /*0988*/ 	.word	0x00000260
        /*098c*/ 	.short	0x010a
        /*098e*/ 	.byte	0x05
	.zero		1


	//   ....[138]....
        /*0990*/ 	.word	0x00003c30
        /*0994*/ 	.word	0x00000000
        /*0998*/ 	.word	0x00000250
        /*099c*/ 	.short	0x010a
        /*099e*/ 	.byte	0xff
	.zero		1


	//   ....[139]....
        /*09a0*/ 	.word	0x00003d40
        /*09a4*/ 	.word	0x00000000
        /*09a8*/ 	.word	0x00000000
        /*09ac*/ 	.short	0x0101
        /*09ae*/ 	.byte	0xff
	.zero		1


	//   ....[140]....
        /*09b0*/ 	.word	0x00003dd0
        /*09b4*/ 	.word	0x000000ff
        /*09b8*/ 	.word	0x00000260
        /*09bc*/ 	.short	0x0106
        /*09be*/ 	.byte	0x05
	.zero		1


	//   ....[141]....
        /*09c0*/ 	.word	0x00003df0
        /*09c4*/ 	.word	0x000000ff
        /*09c8*/ 	.word	0x00000260
        /*09cc*/ 	.short	0x010a
        /*09ce*/ 	.byte	0x05
	.zero		1


	//   ....[142]....
        /*09d0*/ 	.word	0x00003e80
        /*09d4*/ 	.word	0x000000ff
        /*09d8*/ 	.word	0x00000260
        /*09dc*/ 	.short	0x0106
        /*09de*/ 	.byte	0x04
	.zero		1


	//   ....[143]....
        /*09e0*/ 	.word	0x00003ec0
        /*09e4*/ 	.word	0x00000000
        /*09e8*/ 	.word	0x00000260
        /*09ec*/ 	.short	0x010a
        /*09ee*/ 	.byte	0xff
	.zero		1


	//   ....[144]....
        /*09f0*/ 	.word	0x00004390
        /*09f4*/ 	.word	0x00000000
        /*09f8*/ 	.word	0x00000250
        /*09fc*/ 	.short	0x010a
        /*09fe*/ 	.byte	0xff
	.zero		1


	//   ....[145]....
        /*0a00*/ 	.word	0x00004490
        /*0a04*/ 	.word	0x00000003
        /*0a08*/ 	.word	0x00000000
        /*0a0c*/ 	.short	0x0101
        /*0a0e*/ 	.byte	0xff
	.zero		1


	//   ....[146]....
        /*0a10*/ 	.word	0x000044a0
        /*0a14*/ 	.word	0x000000ff
        /*0a18*/ 	.word	0x00000000
        /*0a1c*/ 	.short	0x010a
        /*0a1e*/ 	.byte	0x04
	.zero		1


	//   ....[147]....
        /*0a20*/ 	.word	0x000044c0
        /*0a24*/ 	.word	0x000000ff
        /*0a28*/ 	.word	0x00000290
        /*0a2c*/ 	.short	0x010a
        /*0a2e*/ 	.byte	0x09
	.zero		1


	//   ....[148]....
        /*0a30*/ 	.word	0x00004600
        /*0a34*/ 	.word	0x000000ff
        /*0a38*/ 	.word	0x00000000
        /*0a3c*/ 	.short	0x010a
        /*0a3e*/ 	.byte	0x07
	.zero		1


	//   ....[149]....
        /*0a40*/ 	.word	0x00004710
        /*0a44*/ 	.word	0x000000ff
        /*0a48*/ 	.word	0x00000000
        /*0a4c*/ 	.short	0x010a
        /*0a4e*/ 	.byte	0x04
	.zero		1


	//   ....[150]....
        /*0a50*/ 	.word	0x000048f0
        /*0a54*/ 	.word	0x000000ff
        /*0a58*/ 	.word	0x00000000
        /*0a5c*/ 	.short	0x010a
        /*0a5e*/ 	.byte	0x05
	.zero		1


	//   ....[151]....
        /*0a60*/ 	.word	0x00004980
        /*0a64*/ 	.word	0x000000ff
        /*0a68*/ 	.word	0x00000000
        /*0a6c*/ 	.short	0x010a
        /*0a6e*/ 	.byte	0x05
	.zero		1


	//   ....[152]....
        /*0a70*/ 	.word	0x00004a10
        /*0a74*/ 	.word	0x000000ff
        /*0a78*/ 	.word	0x00000000
        /*0a7c*/ 	.short	0x010a
        /*0a7e*/ 	.byte	0x05
	.zero		1


	//   ....[153]....
        /*0a80*/ 	.word	0x00004aa0
        /*0a84*/ 	.word	0x000000ff
        /*0a88*/ 	.word	0x00000000
        /*0a8c*/ 	.short	0x010a
        /*0a8e*/ 	.byte	0x07
	.zero		1


	//   ....[154]....
        /*0a90*/ 	.word	0x00004f00
        /*0a94*/ 	.word	0x00000000
        /*0a98*/ 	.word	0x00000250
        /*0a9c*/ 	.short	0x010a
        /*0a9e*/ 	.byte	0xff
	.zero		1


	//   ....[155]....
        /*0aa0*/ 	.word	0x00004fc0
        /*0aa4*/ 	.word	0x00000000
        /*0aa8*/ 	.word	0x00000000
        /*0aac*/ 	.short	0x0101
        /*0aae*/ 	.byte	0xff
	.zero		1


	//   ....[156]....
        /*0ab0*/ 	.word	0x000052e0
        /*0ab4*/ 	.word	0x000000ff
        /*0ab8*/ 	.word	0x00000248
        /*0abc*/ 	.short	0x010a
        /*0abe*/ 	.byte	0x07
	.zero		1


	//   ....[157]....
        /*0ac0*/ 	.word	0x000054d0
        /*0ac4*/ 	.word	0x000000ff
        /*0ac8*/ 	.word	0x00000230
        /*0acc*/ 	.short	0x010a
        /*0ace*/ 	.byte	0x07
	.zero		1


	//   ....[158]....
        /*0ad0*/ 	.word	0x000056a0
        /*0ad4*/ 	.word	0x000000ff
        /*0ad8*/ 	.word	0x00000220
        /*0adc*/ 	.short	0x010b
        /*0ade*/ 	.byte	0x07
	.zero		1


	//   ....[159]....
        /*0ae0*/ 	.word	0x00005710
        /*0ae4*/ 	.word	0x000000ff
        /*0ae8*/ 	.word	0x00000000
        /*0aec*/ 	.short	0x0101
        /*0aee*/ 	.byte	0x08
	.zero		1


	//   ....[160]....
        /*0af0*/ 	.word	0x00005740
        /*0af4*/ 	.word	0x000000ff
        /*0af8*/ 	.word	0x00000238
        /*0afc*/ 	.short	0x010a
        /*0afe*/ 	.byte	0x07
	.zero		1


	//   ....[161]....
        /*0b00*/ 	.word	0x00005950
        /*0b04*/ 	.word	0x000000ff
        /*0b08*/ 	.word	0x00000228
        /*0b0c*/ 	.short	0x010b
        /*0b0e*/ 	.byte	0x07
	.zero		1


	//   ....[162]....
        /*0b10*/ 	.word	0x00005970
        /*0b14*/ 	.word	0x000000ff
        /*0b18*/ 	.word	0x00000000
        /*0b1c*/ 	.short	0x0101
        /*0b1e*/ 	.byte	0x0d
	.zero		1


	//   ....[163]....
        /*0b20*/ 	.word	0x000059a0
        /*0b24*/ 	.word	0x000000ff
        /*0b28*/ 	.word	0x00000230
        /*0b2c*/ 	.short	0x010a
        /*0b2e*/ 	.byte	0x07
	.zero		1


	//   ....[164]....
        /*0b30*/ 	.word	0x000059e0
        /*0b34*/ 	.word	0x00000000
        /*0b38*/ 	.word	0x00000238
        /*0b3c*/ 	.short	0x010a
        /*0b3e*/ 	.byte	0xff
	.zero		1


	//   ....[165]....
        /*0b40*/ 	.word	0x00005d20
        /*0b44*/ 	.word	0x00000000
        /*0b48*/ 	.word	0x00000250
        /*0b4c*/ 	.short	0x010a
        /*0b4e*/ 	.byte	0xff
	.zero		1


	//   ....[166]....
        /*0b50*/ 	.word	0x00005e30
        /*0b54*/ 	.word	0x00000000
        /*0b58*/ 	.word	0x00000000
        /*0b5c*/ 	.short	0x0101
        /*0b5e*/ 	.byte	0xff
	.zero		1


	//   ....[167]....
        /*0b60*/ 	.word	0x00006880
        /*0b64*/ 	.word	0x00000000
        /*0b68*/ 	.word	0x00000220
        /*0b6c*/ 	.short	0x010a
        /*0b6e*/ 	.byte	0xff
	.zero		1


	//   ....[168]....
        /*0b70*/ 	.word	0x000068f0
        /*0b74*/ 	.word	0x00000071
        /*0b78*/ 	.word	0x00000270
        /*0b7c*/ 	.short	0x010a
        /*0b7e*/ 	.byte	0xff
	.zero		1


	//   ....[169]....
        /*0b80*/ 	.word	0x000069d0
        /*0b84*/ 	.word	0x00000000
        /*0b88*/ 	.word	0x00000220
        /*0b8c*/ 	.short	0x010a
        /*0b8e*/ 	.byte	0xff
	.zero		1


	//   ....[170]....
        /*0b90*/ 	.word	0x00006b10
        /*0b94*/ 	.word	0x00000000
        /*0b98*/ 	.word	0x00000000
        /*0b9c*/ 	.short	0x0101
        /*0b9e*/ 	.byte	0xff
	.zero		1


	//   ....[171]....
        /*0ba0*/ 	.word	0x00006b70
        /*0ba4*/ 	.word	0x00000071
        /*0ba8*/ 	.word	0x00000270
        /*0bac*/ 	.short	0x010a
        /*0bae*/ 	.byte	0xff
	.zero		1


	//   ....[172]....
        /*0bb0*/ 	.word	0x000076c0
        /*0bb4*/ 	.word	0x00000020
        /*0bb8*/ 	.word	0x00000220
        /*0bbc*/ 	.short	0x010a
        /*0bbe*/ 	.byte	0xff
	.zero		1


	//   ....[173]....
        /*0bc0*/ 	.word	0x00007780
        /*0bc4*/ 	.word	0x00000020
        /*0bc8*/ 	.word	0x00000220
        /*0bcc*/ 	.short	0x010a
        /*0bce*/ 	.byte	0xff
	.zero		1


	//   ....[174]....
        /*0bd0*/ 	.word	0x000078a0
        /*0bd4*/ 	.word	0x00000003
        /*0bd8*/ 	.word	0x00000000
        /*0bdc*/ 	.short	0x0101
        /*0bde*/ 	.byte	0xff
	.zero		1


	//   ....[175]....
        /*0be0*/ 	.word	0x00007ce0
        /*0be4*/ 	.word	0x000000ff
        /*0be8*/ 	.word	0x00000000
        /*0bec*/ 	.short	0x0101
        /*0bee*/ 	.byte	0x05
	.zero		1


	//   ....[176]....
        /*0bf0*/ 	.word	0x00008520
        /*0bf4*/ 	.word	0x00000003
        /*0bf8*/ 	.word	0x000002c0
        /*0bfc*/ 	.short	0x010a
        /*0bfe*/ 	.byte	0xff
	.zero		1


	//   ....[177]....
        /*0c00*/ 	.word	0x00008580
        /*0c04*/ 	.word	0x00000002
        /*0c08*/ 	.word	0x00000110
        /*0c0c*/ 	.short	0x010a
        /*0c0e*/ 	.byte	0xff
	.zero		1


	//   ....[178]....
        /*0c10*/ 	.word	0x000085e0
        /*0c14*/ 	.word	0x00000002
        /*0c18*/ 	.word	0x00000110
        /*0c1c*/ 	.short	0x010a
        /*0c1e*/ 	.byte	0xff
	.zero		1


	//   ....[179]....
        /*0c20*/ 	.word	0x00008630
        /*0c24*/ 	.word	0x00000002
        /*0c28*/ 	.word	0x00000250
        /*0c2c*/ 	.short	0x010a
        /*0c2e*/ 	.byte	0xff
	.zero		1


	//   ....[180]....
        /*0c30*/ 	.word	0x00008690
        /*0c34*/ 	.word	0x00000000
        /*0c38*/ 	.word	0x00000000
        /*0c3c*/ 	.short	0x010a
        /*0c3e*/ 	.byte	0xff
	.zero		1


	//   ....[181]....
        /*0c40*/ 	.word	0x000086f0
        /*0c44*/ 	.word	0x00000000
        /*0c48*/ 	.word	0x00000000
        /*0c4c*/ 	.short	0x010a
        /*0c4e*/ 	.byte	0xff
	.zero		1


	//   ....[182]....
        /*0c50*/ 	.word	0x00008750
        /*0c54*/ 	.word	0x00000000
        /*0c58*/ 	.word	0x00000000
        /*0c5c*/ 	.short	0x010a
        /*0c5e*/ 	.byte	0xff
	.zero		1


	//   ....[183]....
        /*0c60*/ 	.word	0x000087b0
        /*0c64*/ 	.word	0x00000000
        /*0c68*/ 	.word	0x00000000
        /*0c6c*/ 	.short	0x010a
        /*0c6e*/ 	.byte	0xff
	.zero		1


	//   ....[184]....
        /*0c70*/ 	.word	0x00008810
        /*0c74*/ 	.word	0x00000000
        /*0c78*/ 	.word	0x00000000
        /*0c7c*/ 	.short	0x010a
        /*0c7e*/ 	.byte	0xff
	.zero		1


	//   ....[185]....
        /*0c80*/ 	.word	0x00008870
        /*0c84*/ 	.word	0x00000000
        /*0c88*/ 	.word	0x00000000
        /*0c8c*/ 	.short	0x010a
        /*0c8e*/ 	.byte	0xff
	.zero		1


	//   ....[186]....
        /*0c90*/ 	.word	0x000088d0
        /*0c94*/ 	.word	0x00000000
        /*0c98*/ 	.word	0x00000000
        /*0c9c*/ 	.short	0x010a
        /*0c9e*/ 	.byte	0xff
	.zero		1


	//   ....[187]....
        /*0ca0*/ 	.word	0x00008930
        /*0ca4*/ 	.word	0x00000000
        /*0ca8*/ 	.word	0x00000000
        /*0cac*/ 	.short	0x010a
        /*0cae*/ 	.byte	0xff
	.zero		1


	//   ....[188]....
        /*0cb0*/ 	.word	0x00008990
        /*0cb4*/ 	.word	0x00000000
        /*0cb8*/ 	.word	0x00000000
        /*0cbc*/ 	.short	0x010a
        /*0cbe*/ 	.byte	0xff
	.zero		1


	//   ....[189]....
        /*0cc0*/ 	.word	0x000089f0
        /*0cc4*/ 	.word	0x00000000
        /*0cc8*/ 	.word	0x00000000
        /*0ccc*/ 	.short	0x010a
        /*0cce*/ 	.byte	0xff
	.zero		1


	//   ....[190]....
        /*0cd0*/ 	.word	0x00008a50
        /*0cd4*/ 	.word	0x00000000
        /*0cd8*/ 	.word	0x00000000
        /*0cdc*/ 	.short	0x010a
        /*0cde*/ 	.byte	0xff
	.zero		1


	//   ....[191]....
        /*0ce0*/ 	.word	0x00008ab0
        /*0ce4*/ 	.word	0x00000000
        /*0ce8*/ 	.word	0x00000000
        /*0cec*/ 	.short	0x010a
        /*0cee*/ 	.byte	0xff
	.zero		1


	//   ....[192]....
        /*0cf0*/ 	.word	0x00008b10
        /*0cf4*/ 	.word	0x00000000
        /*0cf8*/ 	.word	0x00000000
        /*0cfc*/ 	.short	0x010a
        /*0cfe*/ 	.byte	0xff
	.zero		1


	//   ....[193]....
        /*0d00*/ 	.word	0x00008b70
        /*0d04*/ 	.word	0x00000000
        /*0d08*/ 	.word	0x00000000
        /*0d0c*/ 	.short	0x010a
        /*0d0e*/ 	.byte	0xff
	.zero		1


	//   ....[194]....
        /*0d10*/ 	.word	0x00008bd0
        /*0d14*/ 	.word	0x00000000
        /*0d18*/ 	.word	0x00000000
        /*0d1c*/ 	.short	0x010a
        /*0d1e*/ 	.byte	0xff
	.zero		1


	//   ....[195]....
        /*0d20*/ 	.word	0x00008c30
        /*0d24*/ 	.word	0x00000000
        /*0d28*/ 	.word	0x00000000
        /*0d2c*/ 	.short	0x010a
        /*0d2e*/ 	.byte	0xff
	.zero		1


	//   ....[196]....
        /*0d30*/ 	.word	0x00008c90
        /*0d34*/ 	.word	0x00000000
        /*0d38*/ 	.word	0x00000000
        /*0d3c*/ 	.short	0x010a
        /*0d3e*/ 	.byte	0xff
	.zero		1


	//   ....[197]....
        /*0d40*/ 	.word	0x00008cf0
        /*0d44*/ 	.word	0x00000000
        /*0d48*/ 	.word	0x00000000
        /*0d4c*/ 	.short	0x010a
        /*0d4e*/ 	.byte	0xff
	.zero		1


	//   ....[198]....
        /*0d50*/ 	.word	0x00008d50
        /*0d54*/ 	.word	0x00000000
        /*0d58*/ 	.word	0x00000000
        /*0d5c*/ 	.short	0x010a
        /*0d5e*/ 	.byte	0xff
	.zero		1


	//   ....[199]....
        /*0d60*/ 	.word	0x00008db0
        /*0d64*/ 	.word	0x00000000
        /*0d68*/ 	.word	0x00000000
        /*0d6c*/ 	.short	0x010a
        /*0d6e*/ 	.byte	0xff
	.zero		1


	//   ....[200]....
        /*0d70*/ 	.word	0x00008e10
        /*0d74*/ 	.word	0x00000000
        /*0d78*/ 	.word	0x00000000
        /*0d7c*/ 	.short	0x010a
        /*0d7e*/ 	.byte	0xff
	.zero		1


	//   ....[201]....
        /*0d80*/ 	.word	0x00008e70
        /*0d84*/ 	.word	0x00000000
        /*0d88*/ 	.word	0x00000000
        /*0d8c*/ 	.short	0x010a
        /*0d8e*/ 	.byte	0xff
	.zero		1


	//   ....[202]....
        /*0d90*/ 	.word	0x00008ed0
        /*0d94*/ 	.word	0x00000000
        /*0d98*/ 	.word	0x00000000
        /*0d9c*/ 	.short	0x010a
        /*0d9e*/ 	.byte	0xff
	.zero		1


	//   ....[203]....
        /*0da0*/ 	.word	0x00008f30
        /*0da4*/ 	.word	0x00000000
        /*0da8*/ 	.word	0x00000000
        /*0dac*/ 	.short	0x010a
        /*0dae*/ 	.byte	0xff
	.zero		1


	//   ....[204]....
        /*0db0*/ 	.word	0x00008f90
        /*0db4*/ 	.word	0x00000000
        /*0db8*/ 	.word	0x00000000
        /*0dbc*/ 	.short	0x010a
        /*0dbe*/ 	.byte	0xff
	.zero		1


	//   ....[205]....
        /*0dc0*/ 	.word	0x00008ff0
        /*0dc4*/ 	.word	0x00000000
        /*0dc8*/ 	.word	0x00000000
        /*0dcc*/ 	.short	0x010a
        /*0dce*/ 	.byte	0xff
	.zero		1


	//   ....[206]....
        /*0dd0*/ 	.word	0x00009050
        /*0dd4*/ 	.word	0x00000000
        /*0dd8*/ 	.word	0x00000000
        /*0ddc*/ 	.short	0x010a
        /*0dde*/ 	.byte	0xff
	.zero		1


	//   ....[207]....
        /*0de0*/ 	.word	0x000090b0
        /*0de4*/ 	.word	0x00000000
        /*0de8*/ 	.word	0x00000000
        /*0dec*/ 	.short	0x010a
        /*0dee*/ 	.byte	0xff
	.zero		1


	//   ....[208]....
        /*0df0*/ 	.word	0x00009110
        /*0df4*/ 	.word	0x00000000
        /*0df8*/ 	.word	0x00000000
        /*0dfc*/ 	.short	0x010a
        /*0dfe*/ 	.byte	0xff
	.zero		1


	//   ....[209]....
        /*0e00*/ 	.word	0x00009170
        /*0e04*/ 	.word	0x00000000
        /*0e08*/ 	.word	0x00000000
        /*0e0c*/ 	.short	0x010a
        /*0e0e*/ 	.byte	0xff
	.zero		1


	//   ....[210]....
        /*0e10*/ 	.word	0x000091d0
        /*0e14*/ 	.word	0x00000000
        /*0e18*/ 	.word	0x00000000
        /*0e1c*/ 	.short	0x010a
        /*0e1e*/ 	.byte	0xff
	.zero		1


	//   ....[211]....
        /*0e20*/ 	.word	0x00009230
        /*0e24*/ 	.word	0x00000000
        /*0e28*/ 	.word	0x00000000
        /*0e2c*/ 	.short	0x010a
        /*0e2e*/ 	.byte	0xff
	.zero		1


	//   ....[212]....
        /*0e30*/ 	.word	0x00009290
        /*0e34*/ 	.word	0x00000000
        /*0e38*/ 	.word	0x00000000
        /*0e3c*/ 	.short	0x010a
        /*0e3e*/ 	.byte	0xff
	.zero		1


	//   ....[213]....
        /*0e40*/ 	.word	0x000092e0
        /*0e44*/ 	.word	0x00000000
        /*0e48*/ 	.word	0x000002b0
        /*0e4c*/ 	.short	0x010a
        /*0e4e*/ 	.byte	0xff
	.zero		1


	//   ....[214]....
        /*0e50*/ 	.word	0x00009340
        /*0e54*/ 	.word	0x00000000
        /*0e58*/ 	.word	0x00000260
        /*0e5c*/ 	.short	0x010a
        /*0e5e*/ 	.byte	0xff
	.zero		1


	//   ....[215]....
        /*0e60*/ 	.word	0x00009390
        /*0e64*/ 	.word	0x00000000
        /*0e68*/ 	.word	0x00000250
        /*0e6c*/ 	.short	0x010a
        /*0e6e*/ 	.byte	0xff
	.zero		1


	//   ....[216]....
        /*0e70*/ 	.word	0x000093f0
        /*0e74*/ 	.word	0x00000000
        /*0e78*/ 	.word	0x00000260
        /*0e7c*/ 	.short	0x010a
        /*0e7e*/ 	.byte	0xff
	.zero		1


	//   ....[217]....
        /*0e80*/ 	.word	0x00009440
        /*0e84*/ 	.word	0x00000000
        /*0e88*/ 	.word	0x00000250
        /*0e8c*/ 	.short	0x010a
        /*0e8e*/ 	.byte	0xff
	.zero		1


	//   ....[218]....
        /*0e90*/ 	.word	0x000094a0
        /*0e94*/ 	.word	0x00000003
        /*0e98*/ 	.word	0x00000290
        /*0e9c*/ 	.short	0x010a
        /*0e9e*/ 	.byte	0xff
	.zero		1


	//   ....[219]....
        /*0ea0*/ 	.word	0x00009500
        /*0ea4*/ 	.word	0x00000000
        /*0ea8*/ 	.word	0x00000000
        /*0eac*/ 	.short	0x010a
        /*0eae*/ 	.byte	0xff
	.zero		1


	//   ....[220]....
        /*0eb0*/ 	.word	0x00009560
        /*0eb4*/ 	.word	0x00000000
        /*0eb8*/ 	.word	0x00000000
        /*0ebc*/ 	.short	0x010a
        /*0ebe*/ 	.byte	0xff
	.zero		1


	//   ....[221]....
        /*0ec0*/ 	.word	0x000095c0
        /*0ec4*/ 	.word	0x00000000
        /*0ec8*/ 	.word	0x00000000
        /*0ecc*/ 	.short	0x010a
        /*0ece*/ 	.byte	0xff
	.zero		1


	//   ....[222]....
        /*0ed0*/ 	.word	0x00009620
        /*0ed4*/ 	.word	0x00000000
        /*0ed8*/ 	.word	0x00000000
        /*0edc*/ 	.short	0x010a
        /*0ede*/ 	.byte	0xff
	.zero		1


	//   ....[223]....
        /*0ee0*/ 	.word	0x00009680
        /*0ee4*/ 	.word	0x00000000
        /*0ee8*/ 	.word	0x00000000
        /*0eec*/ 	.short	0x010a
        /*0eee*/ 	.byte	0xff
	.zero		1


	//   ....[224]....
        /*0ef0*/ 	.word	0x000096d0
        /*0ef4*/ 	.word	0x00000000
        /*0ef8*/ 	.word	0x00000250
        /*0efc*/ 	.short	0x010a
        /*0efe*/ 	.byte	0xff
	.zero		1


	//   ....[225]....
        /*0f00*/ 	.word	0x00009730
        /*0f04*/ 	.word	0x00000000
        /*0f08*/ 	.word	0x00000248
        /*0f0c*/ 	.short	0x010a
        /*0f0e*/ 	.byte	0xff
	.zero		1


	//   ....[226]....
        /*0f10*/ 	.word	0x00009790
        /*0f14*/ 	.word	0x00000003
        /*0f18*/ 	.word	0x00000230
        /*0f1c*/ 	.short	0x010a
        /*0f1e*/ 	.byte	0xff
	.zero		1


	//   ....[227]....
        /*0f20*/ 	.word	0x000097f0
        /*0f24*/ 	.word	0x00000003
        /*0f28*/ 	.word	0x00000238
        /*0f2c*/ 	.short	0x010a
        /*0f2e*/ 	.byte	0xff
	.zero		1


	//   ....[228]....
        /*0f30*/ 	.word	0x00009850
        /*0f34*/ 	.word	0x00000000
        /*0f38*/ 	.word	0x00000230
        /*0f3c*/ 	.short	0x010a
        /*0f3e*/ 	.byte	0xff
	.zero		1


	//   ....[229]....
        /*0f40*/ 	.word	0x000098a0
        /*0f44*/ 	.word	0x00000000
        /*0f48*/ 	.word	0x00000250
        /*0f4c*/ 	.short	0x010a
        /*0f4e*/ 	.byte	0xff
	.zero		1


	//   ....[230]....
        /*0f50*/ 	.word	0x000098f0
        /*0f54*/ 	.word	0x00000000
        /*0f58*/ 	.word	0x00000220
        /*0f5c*/ 	.short	0x010a
        /*0f5e*/ 	.byte	0xff
	.zero		1


	//   ....[231]....
        /*0f60*/ 	.word	0x00009940
        /*0f64*/ 	.word	0x00000071
        /*0f68*/ 	.word	0x00000270
        /*0f6c*/ 	.short	0x010a
        /*0f6e*/ 	.byte	0xff
	.zero		1


	//   ....[232]....
        /*0f70*/ 	.word	0x00009990
        /*0f74*/ 	.word	0x00000020
        /*0f78*/ 	.word	0x00000220
        /*0f7c*/ 	.short	0x010a
        /*0f7e*/ 	.byte	0xff
	.zero		1


	//----- nvinfo : EIATTR_NUM_MBARRIERS
	.align		4
.L_47:
        /*0f80*/ 	.byte	0x03, 0x38
        /*0f82*/ 	.short	0x005a


	//----- nvinfo : EIATTR_EXIT_INSTR_OFFSETS
	.align		4
        /*0f84*/ 	.byte	0x04, 0x1c
        /*0f86*/ 	.short	(.L_49 - .L_48)


	//   ....[0]....
.L_48:
        /*0f88*/ 	.word	0x000039a0


	//   ....[1]....
        /*0f8c*/ 	.word	0x00003e90


	//   ....[2]....
        /*0f90*/ 	.word	0x00003ef0


	//   ....[3]....
        /*0f94*/ 	.word	0x00004d00


	//   ....[4]....
        /*0f98*/ 	.word	0x00005a10


	//   ....[5]....
        /*0f9c*/ 	.word	0x00005a50


	//   ....[6]....
        /*0fa0*/ 	.word	0x00008510


	//----- nvinfo : EIATTR_MAX_THREADS
	.align		4
.L_49:
        /*0fa4*/ 	.byte	0x04, 0x05
        /*0fa6*/ 	.short	(.L_51 - .L_50)
.L_50:
        /*0fa8*/ 	.word	0x00000100
        /*0fac*/ 	.word	0x00000001
        /*0fb0*/ 	.word	0x00000001


	//----- nvinfo : EIATTR_CRS_STACK_SIZE
	.align		4
.L_51:
        /*0fb4*/ 	.byte	0x04, 0x1e
        /*0fb6*/ 	.short	(.L_53 - .L_52)
.L_52:
        /*0fb8*/ 	.word	0x00000000


	//----- nvinfo : EIATTR_CBANK_PARAM_SIZE
	.align		4
.L_53:
        /*0fbc*/ 	.byte	0x03, 0x19
        /*0fbe*/ 	.short	0x0800


	//----- nvinfo : EIATTR_PARAM_CBANK
	.align		4
        /*0fc0*/ 	.byte	0x04, 0x0a
        /*0fc2*/ 	.short	(.L_55 - .L_54)
	.align		4
.L_54:
        /*0fc4*/ 	.word	index@(.nv.constant0._ZN7cutlass13device_kernelINS_4gemm6kernel13GemmUniversalIN4cute5tupleIJiiiiEEENS1_10collective13CollectiveMmaINS1_35MainloopSm100TmaUmmaWarpSpecializedILi34ELi2ELi4ENS5_IJNS4_1CILi1EEESB_SB_EEEEENS5_IJNSA_ILi64EEENSA_ILi128EEENSA_ILi32EEEEEENS_12float_e4m3_tENS5_IJlSB_lEEENS_12float_e5m2_tENS5_IJSB_llEEENS4_8TiledMMAINS4_8MMA_AtomIJNS4_10MMA_TraitsINS4_19SM100_MMA_F8F6F4_SSEJSI_SK_fSE_SF_NS4_17integral_constantINS4_4UMMA5MajorELSS_0EEENSQ_ISS_LSS_1EEENSQ_INSR_7ScaleInELSV_0EEESW_EEEEEENS4_6LayoutISC_NS5_IJNSA_ILi0EEES10_S10_EEEEENS5_IJNS4_10UnderscoreES13_S13_EEEEENS4_13SM90_TMA_LOADENS4_14ComposedLayoutINS4_7SwizzleILi1ELi4ELi3EEENS4_18smem_ptr_flag_bitsILi8EEENSZ_INS5_IJNSA_ILi8EEESG_EEENS5_IJSG_SB_EEEEEEEvNS4_8identityES16_NS17_INS18_ILi3ELi4ELi3EEES1B_NSZ_INS5_IJSF_S1C_EEENS5_IJSB_SF_EEEEEEEvS1H_EENS_8epilogue10collective18CollectiveEpilogueINS1O_23Sm100TmaWarpSpecializedILi2ELi2ELi32ELb0ELb0EEEJSH_NS5_IJNSZ_ISE_SB_EES1T_EEESI_SJ_SI_SJ_NS1O_6fusion15FusionCallbacksIS1S_NS1V_17LinearCombinationISI_fSI_fLNS_15FloatRoundStyleE2EEESH_S1U_JEEENS4_5SM1004TMEM4LOAD26SM100_TMEM_LOAD_16dp32b32xES16_NS17_INS18_ILi2ELi4ELi3EEES1B_NSZ_INS5_IJS1C_SE_EEENS5_IJSE_SB_EEEEEEENS4_39AutoVectorizingCopyWithAssumedAlignmentILi128EEENS4_14SM90_TMA_STOREES29_S2B_S2B_EEEvvEEEEvNT_6ParamsE)
        /*0fc8*/ 	.short	0x0380
        /*0fca*/ 	.short	0x0800


	//----- nvinfo : EIATTR_SW_WAR
	.align		4
.L_55:
        /*0fcc*/ 	.byte	0x04, 0x36
        /*0fce*/ 	.short	(.L_57 - .L_56)
.L_56:
        /*0fd0*/ 	.word	0x00000008
.L_57:


//--------------------- .nv.callgraph             --------------------------
	.section	.nv.callgraph,"",@"SHT_CUDA_CALLGRAPH"
	.align	4
	.sectionentsize	8
	.align		4
        /*0000*/ 	.word	0x00000000
	.align		4
        /*0004*/ 	.word	0xffffffff
	.align		4
        /*0008*/ 	.word	index@(_ZN7cutlass13device_kernelINS_4gemm6kernel13GemmUniversalIN4cute5tupleIJiiiiEEENS1_10collective13CollectiveMmaINS1_35MainloopSm100TmaUmmaWarpSpecializedILi34ELi2ELi4ENS5_IJNS4_1CILi1EEESB_SB_EEEEENS5_IJNSA_ILi64EEENSA_ILi128EEENSA_ILi32EEEEEENS_12float_e4m3_tENS5_IJlSB_lEEENS_12float_e5m2_tENS5_IJSB_llEEENS4_8TiledMMAINS4_8MMA_AtomIJNS4_10MMA_TraitsINS4_19SM100_MMA_F8F6F4_SSEJSI_SK_fSE_SF_NS4_17integral_constantINS4_4UMMA5MajorELSS_0EEENSQ_ISS_LSS_1EEENSQ_INSR_7ScaleInELSV_0EEESW_EEEEEENS4_6LayoutISC_NS5_IJNSA_ILi0EEES10_S10_EEEEENS5_IJNS4_10UnderscoreES13_S13_EEEEENS4_13SM90_TMA_LOADENS4_14ComposedLayoutINS4_7SwizzleILi1ELi4ELi3EEENS4_18smem_ptr_flag_bitsILi8EEENSZ_INS5_IJNSA_ILi8EEESG_EEENS5_IJSG_SB_EEEEEEEvNS4_8identityES16_NS17_INS18_ILi3ELi4ELi3EEES1B_NSZ_INS5_IJSF_S1C_EEENS5_IJSB_SF_EEEEEEEvS1H_EENS_8epilogue10collective18CollectiveEpilogueINS1O_23Sm100TmaWarpSpecializedILi2ELi2ELi32ELb0ELb0EEEJSH_NS5_IJNSZ_ISE_SB_EES1T_EEESI_SJ_SI_SJ_NS1O_6fusion15FusionCallbacksIS1S_NS1V_17LinearCombinationISI_fSI_fLNS_15FloatRoundStyleE2EEESH_S1U_JEEENS4_5SM1004TMEM4LOAD26SM100_TMEM_LOAD_16dp32b32xES16_NS17_INS18_ILi2ELi4ELi3EEES1B_NSZ_INS5_IJS1C_SE_EEENS5_IJSE_SB_EEEEEEENS4_39AutoVectorizingCopyWithAssumedAlignmentILi128EEENS4_14SM90_TMA_STOREES29_S2B_S2B_EEEvvEEEEvNT_6ParamsE)
	.align		4
        /*000c*/ 	.word	index@(__assertfail)
	.align		4
        /*0010*/ 	.word	0x00000000
	.align		4
        /*0014*/ 	.word	0xfffffffe
	.align		4
        /*0018*/ 	.word	0x00000000
	.align		4
        /*001c*/ 	.word	0xfffffffd
	.align		4
        /*0020*/ 	.word	0x00000000
	.align		4
        /*0024*/ 	.word	0xfffffffc


//--------------------- .nv.constant4             --------------------------
	.section	.nv.constant4,"a",@progbits
	.align	8
	.align		8
.nv.constant4:
        /*0000*/ 	.dword	__assertfail
	.align		8
        /*0008*/ 	.dword	__unnamed_1
	.align		8
        /*0010*/ 	.dword	__unnamed_2
	.align		8
        /*0018*/ 	.dword	_ZN40_INTERNAL_7671b164_4_k_cu_f50aa952_341484cuda3std3__45__cpo5beginE
	.align		8
        /*0020*/ 	.dword	_ZN40_INTERNAL_7671b164_4_k_cu_f50aa952_341484cuda3std3__45__cpo3endE
	.align		8
        /*0028*/ 	.dword	_ZN40_INTERNAL_7671b164_4_k_cu_f50aa952_341484cuda3std3__45__cpo6cbeginE
	.align		8
        /*0030*/ 	.dword	_ZN40_INTERNAL_7671b164_4_k_cu_f50aa952_341484cuda3std3__45__cpo4cendE
	.align		8
        /*0038*/ 	.dword	_ZN40_INTERNAL_7671b164_4_k_cu_f50aa952_341484cuda3std3__442_GLOBAL__N__7671b164_4_k_cu_f50aa952_341486ignoreE
	.align		8
        /*0040*/ 	.dword	_ZN40_INTERNAL_7671b164_4_k_cu_f50aa952_341484cuda3std3__419piecewise_constructE
	.align		8
        /*0048*/ 	.dword	_ZN40_INTERNAL_7671b164_4_k_cu_f50aa952_341484cuda3std3__48in_placeE
	.align		8
        /*0050*/ 	.dword	_ZN40_INTERNAL_7671b164_4_k_cu_f50aa952_341484cuda3std6ranges3__45__cpo4swapE
	.align		8
        /*0058*/ 	.dword	_ZN40_INTERNAL_7671b164_4_k_cu_f50aa952_341484cuda3std6ranges3__45__cpo9iter_moveE
	.align		8
        /*0060*/ 	.dword	_ZN40_INTERNAL_7671b164_4_k_cu_f50aa952_341484cute7productE
	.align		8
        /*0068*/ 	.dword	_ZN40_INTERNAL_7671b164_4_k_cu_f50aa952_341484cute1_E
	.align		8
        /*0070*/ 	.dword	$str$25
	.align		8
        /*0078*/ 	.dword	$str$26
	.align		8
        /*0080*/ 	.dword	$str$27
	.align		8
        /*0088*/ 	.dword	$str$28


//--------------------- .text._ZN7cutlass13device_kernelINS_4gemm6kernel13GemmUniversalIN4cute5tupleIJiiiiEEENS1_10collective13CollectiveMmaINS1_35MainloopSm100TmaUmmaWarpSpecializedILi34ELi2ELi4ENS5_IJNS4_1CILi1EEESB_SB_EEEEENS5_IJNSA_ILi64EEENSA_ILi128EEENSA_ILi32EEEEEENS_12float_e4m3_tENS5_IJlSB_lEEENS_12float_e5m2_tENS5_IJSB_llEEENS4_8TiledMMAINS4_8MMA_AtomIJNS4_10MMA_TraitsINS4_19SM100_MMA_F8F6F4_SSEJSI_SK_fSE_SF_NS4_17integral_constantINS4_4UMMA5MajorELSS_0EEENSQ_ISS_LSS_1EEENSQ_INSR_7ScaleInELSV_0EEESW_EEEEEENS4_6LayoutISC_NS5_IJNSA_ILi0EEES10_S10_EEEEENS5_IJNS4_10UnderscoreES13_S13_EEEEENS4_13SM90_TMA_LOADENS4_14ComposedLayoutINS4_7SwizzleILi1ELi4ELi3EEENS4_18smem_ptr_flag_bitsILi8EEENSZ_INS5_IJNSA_ILi8EEESG_EEENS5_IJSG_SB_EEEEEEEvNS4_8identityES16_NS17_INS18_ILi3ELi4ELi3EEES1B_NSZ_INS5_IJSF_S1C_EEENS5_IJSB_SF_EEEEEEEvS1H_EENS_8epilogue10collective18CollectiveEpilogueINS1O_23Sm100TmaWarpSpecializedILi2ELi2ELi32ELb0ELb0EEEJSH_NS5_IJNSZ_ISE_SB_EES1T_EEESI_SJ_SI_SJ_NS1O_6fusion15FusionCallbacksIS1S_NS1V_17LinearCombinationISI_fSI_fLNS_15FloatRoundStyleE2EEESH_S1U_JEEENS4_5SM1004TMEM4LOAD26SM100_TMEM_LOAD_16dp32b32xES16_NS17_INS18_ILi2ELi4ELi3EEES1B_NSZ_INS5_IJS1C_SE_EEENS5_IJSE_SB_EEEEEEENS4_39AutoVectorizingCopyWithAssumedAlignmentILi128EEENS4_14SM90_TMA_STOREES29_S2B_S2B_EEEvvEEEEvNT_6ParamsE --------------------------
	.section	.text._ZN7cutlass13device_kernelINS_4gemm6kernel13GemmUniversalIN4cute5tupleIJiiiiEEENS1_10collective13CollectiveMmaINS1_35MainloopSm100TmaUmmaWarpSpecializedILi34ELi2ELi4ENS5_IJNS4_1CILi1EEESB_SB_EEEEENS5_IJNSA_ILi64EEENSA_ILi128EEENSA_ILi32EEEEEENS_12float_e4m3_tENS5_IJlSB_lEEENS_12float_e5m2_tENS5_IJSB_llEEENS4_8TiledMMAINS4_8MMA_AtomIJNS4_10MMA_TraitsINS4_19SM100_MMA_F8F6F4_SSEJSI_SK_fSE_SF_NS4_17integral_constantINS4_4UMMA5MajorELSS_0EEENSQ_ISS_LSS_1EEENSQ_INSR_7ScaleInELSV_0EEESW_EEEEEENS4_6LayoutISC_NS5_IJNSA_ILi0EEES10_S10_EEEEENS5_IJNS4_10UnderscoreES13_S13_EEEEENS4_13SM90_TMA_LOADENS4_14ComposedLayoutINS4_7SwizzleILi1ELi4ELi3EEENS4_18smem_ptr_flag_bitsILi8EEENSZ_INS5_IJNSA_ILi8EEESG_EEENS5_IJSG_SB_EEEEEEEvNS4_8identityES16_NS17_INS18_ILi3ELi4ELi3EEES1B_NSZ_INS5_IJSF_S1C_EEENS5_IJSB_SF_EEEEEEEvS1H_EENS_8epilogue10collective18CollectiveEpilogueINS1O_23Sm100TmaWarpSpecializedILi2ELi2ELi32ELb0ELb0EEEJSH_NS5_IJNSZ_ISE_SB_EES1T_EEESI_SJ_SI_SJ_NS1O_6fusion15FusionCallbacksIS1S_NS1V_17LinearCombinationISI_fSI_fLNS_15FloatRoundStyleE2EEESH_S1U_JEEENS4_5SM1004TMEM4LOAD26SM100_TMEM_LOAD_16dp32b32xES16_NS17_INS18_ILi2ELi4ELi3EEES1B_NSZ_INS5_IJS1C_SE_EEENS5_IJSE_SB_EEEEEEENS4_39AutoVectorizingCopyWithAssumedAlignmentILi128EEENS4_14SM90_TMA_STOREES29_S2B_S2B_EEEvvEEEEvNT_6ParamsE,"ax",@progbits
	.align	128
.text._ZN7cutlass13device_kernelINS_4gemm6kernel13GemmUniversalIN4cute5tupleIJiiiiEEENS1_10collective13CollectiveMmaINS1_35MainloopSm100TmaUmmaWarpSpecializedILi34ELi2ELi4ENS5_IJNS4_1CILi1EEESB_SB_EEEEENS5_IJNSA_ILi64EEENSA_ILi128EEENSA_ILi32EEEEEENS_12float_e4m3_tENS5_IJlSB_lEEENS_12float_e5m2_tENS5_IJSB_llEEENS4_8TiledMMAINS4_8MMA_AtomIJNS4_10MMA_TraitsINS4_19SM100_MMA_F8F6F4_SSEJSI_SK_fSE_SF_NS4_17integral_constantINS4_4UMMA5MajorELSS_0EEENSQ_ISS_LSS_1EEENSQ_INSR_7ScaleInELSV_0EEESW_EEEEEENS4_6LayoutISC_NS5_IJNSA_ILi0EEES10_S10_EEEEENS5_IJNS4_10UnderscoreES13_S13_EEEEENS4_13SM90_TMA_LOADENS4_14ComposedLayoutINS4_7SwizzleILi1ELi4ELi3EEENS4_18smem_ptr_flag_bitsILi8EEENSZ_INS5_IJNSA_ILi8EEESG_EEENS5_IJSG_SB_EEEEEEEvNS4_8identityES16_NS17_INS18_ILi3ELi4ELi3EEES1B_NSZ_INS5_IJSF_S1C_EEENS5_IJSB_SF_EEEEEEEvS1H_EENS_8epilogue10collective18CollectiveEpilogueINS1O_23Sm100TmaWarpSpecializedILi2ELi2ELi32ELb0ELb0EEEJSH_NS5_IJNSZ_ISE_SB_EES1T_EEESI_SJ_SI_SJ_NS1O_6fusion15FusionCallbacksIS1S_NS1V_17LinearCombinationISI_fSI_fLNS_15FloatRoundStyleE2EEESH_S1U_JEEENS4_5SM1004TMEM4LOAD26SM100_TMEM_LOAD_16dp32b32xES16_NS17_INS18_ILi2ELi4ELi3EEES1B_NSZ_INS5_IJS1C_SE_EEENS5_IJSE_SB_EEEEEEENS4_39AutoVectorizingCopyWithAssumedAlignmentILi128EEENS4_14SM90_TMA_STOREES29_S2B_S2B_EEEvvEEEEvNT_6ParamsE:
        .type           _ZN7cutlass13device_kernelINS_4gemm6kernel13GemmUniversalIN4cute5tupleIJiiiiEEENS1_10collective13CollectiveMmaINS1_35MainloopSm100TmaUmmaWarpSpecializedILi34ELi2ELi4ENS5_IJNS4_1CILi1EEESB_SB_EEEEENS5_IJNSA_ILi64EEENSA_ILi128EEENSA_ILi32EEEEEENS_12float_e4m3_tENS5_IJlSB_lEEENS_12float_e5m2_tENS5_IJSB_llEEENS4_8TiledMMAINS4_8MMA_AtomIJNS4_10MMA_TraitsINS4_19SM100_MMA_F8F6F4_SSEJSI_SK_fSE_SF_NS4_17integral_constantINS4_4UMMA5MajorELSS_0EEENSQ_ISS_LSS_1EEENSQ_INSR_7ScaleInELSV_0EEESW_EEEEEENS4_6LayoutISC_NS5_IJNSA_ILi0EEES10_S10_EEEEENS5_IJNS4_10UnderscoreES13_S13_EEEEENS4_13SM90_TMA_LOADENS4_14ComposedLayoutINS4_7SwizzleILi1ELi4ELi3EEENS4_18smem_ptr_flag_bitsILi8EEENSZ_INS5_IJNSA_ILi8EEESG_EEENS5_IJSG_SB_EEEEEEEvNS4_8identityES16_NS17_INS18_ILi3ELi4ELi3EEES1B_NSZ_INS5_IJSF_S1C_EEENS5_IJSB_SF_EEEEEEEvS1H_EENS_8epilogue10collective18CollectiveEpilogueINS1O_23Sm100TmaWarpSpecializedILi2ELi2ELi32ELb0ELb0EEEJSH_NS5_IJNSZ_ISE_SB_EES1T_EEESI_SJ_SI_SJ_NS1O_6fusion15FusionCallbacksIS1S_NS1V_17LinearCombinationISI_fSI_fLNS_15FloatRoundStyleE2EEESH_S1U_JEEENS4_5SM1004TMEM4LOAD26SM100_TMEM_LOAD_16dp32b32xES16_NS17_INS18_ILi2ELi4ELi3EEES1B_NSZ_INS5_IJS1C_SE_EEENS5_IJSE_SB_EEEEEEENS4_39AutoVectorizingCopyWithAssumedAlignmentILi128EEENS4_14SM90_TMA_STOREES29_S2B_S2B_EEEvvEEEEvNT_6ParamsE,@function
        .size           _ZN7cutlass13device_kernelINS_4gemm6kernel13GemmUniversalIN4cute5tupleIJiiiiEEENS1_10collective13CollectiveMmaINS1_35MainloopSm100TmaUmmaWarpSpecializedILi34ELi2ELi4ENS5_IJNS4_1CILi1EEESB_SB_EEEEENS5_IJNSA_ILi64EEENSA_ILi128EEENSA_ILi32EEEEEENS_12float_e4m3_tENS5_IJlSB_lEEENS_12float_e5m2_tENS5_IJSB_llEEENS4_8TiledMMAINS4_8MMA_AtomIJNS4_10MMA_TraitsINS4_19SM100_MMA_F8F6F4_SSEJSI_SK_fSE_SF_NS4_17integral_constantINS4_4UMMA5MajorELSS_0EEENSQ_ISS_LSS_1EEENSQ_INSR_7ScaleInELSV_0EEESW_EEEEEENS4_6LayoutISC_NS5_IJNSA_ILi0EEES10_S10_EEEEENS5_IJNS4_10UnderscoreES13_S13_EEEEENS4_13SM90_TMA_LOADENS4_14ComposedLayoutINS4_7SwizzleILi1ELi4ELi3EEENS4_18smem_ptr_flag_bitsILi8EEENSZ_INS5_IJNSA_ILi8EEESG_EEENS5_IJSG_SB_EEEEEEEvNS4_8identityES16_NS17_INS18_ILi3ELi4ELi3EEES1B_NSZ_INS5_IJSF_S1C_EEENS5_IJSB_SF_EEEEEEEvS1H_EENS_8epilogue10collective18CollectiveEpilogueINS1O_23Sm100TmaWarpSpecializedILi2ELi2ELi32ELb0ELb0EEEJSH_NS5_IJNSZ_ISE_SB_EES1T_EEESI_SJ_SI_SJ_NS1O_6fusion15FusionCallbacksIS1S_NS1V_17LinearCombinationISI_fSI_fLNS_15FloatRoundStyleE2EEESH_S1U_JEEENS4_5SM1004TMEM4LOAD26SM100_TMEM_LOAD_16dp32b32xES16_NS17_INS18_ILi2ELi4ELi3EEES1B_NSZ_INS5_IJS1C_SE_EEENS5_IJSE_SB_EEEEEEENS4_39AutoVectorizingCopyWithAssumedAlignmentILi128EEENS4_14SM90_TMA_STOREES29_S2B_S2B_EEEvvEEEEvNT_6ParamsE,(.L_x_233 - _ZN7cutlass13device_kernelINS_4gemm6kernel13GemmUniversalIN4cute5tupleIJiiiiEEENS1_10collective13CollectiveMmaINS1_35MainloopSm100TmaUmmaWarpSpecializedILi34ELi2ELi4ENS5_IJNS4_1CILi1EEESB_SB_EEEEENS5_IJNSA_ILi64EEENSA_ILi128EEENSA_ILi32EEEEEENS_12float_e4m3_tENS5_IJlSB_lEEENS_12float_e5m2_tENS5_IJSB_llEEENS4_8TiledMMAINS4_8MMA_AtomIJNS4_10MMA_TraitsINS4_19SM100_MMA_F8F6F4_SSEJSI_SK_fSE_SF_NS4_17integral_constantINS4_4UMMA5MajorELSS_0EEENSQ_ISS_LSS_1EEENSQ_INSR_7ScaleInELSV_0EEESW_EEEEEENS4_6LayoutISC_NS5_IJNSA_ILi0EEES10_S10_EEEEENS5_IJNS4_10UnderscoreES13_S13_EEEEENS4_13SM90_TMA_LOADENS4_14ComposedLayoutINS4_7SwizzleILi1ELi4ELi3EEENS4_18smem_ptr_flag_bitsILi8EEENSZ_INS5_IJNSA_ILi8EEESG_EEENS5_IJSG_SB_EEEEEEEvNS4_8identityES16_NS17_INS18_ILi3ELi4ELi3EEES1B_NSZ_INS5_IJSF_S1C_EEENS5_IJSB_SF_EEEEEEEvS1H_EENS_8epilogue10collective18CollectiveEpilogueINS1O_23Sm100TmaWarpSpecializedILi2ELi2ELi32ELb0ELb0EEEJSH_NS5_IJNSZ_ISE_SB_EES1T_EEESI_SJ_SI_SJ_NS1O_6fusion15FusionCallbacksIS1S_NS1V_17LinearCombinationISI_fSI_fLNS_15FloatRoundStyleE2EEESH_S1U_JEEENS4_5SM1004TMEM4LOAD26SM100_TMEM_LOAD_16dp32b32xES16_NS17_INS18_ILi2ELi4ELi3EEES1B_NSZ_INS5_IJS1C_SE_EEENS5_IJSE_SB_EEEEEEENS4_39AutoVectorizingCopyWithAssumedAlignmentILi128EEENS4_14SM90_TMA_STOREES29_S2B_S2B_EEEvvEEEEvNT_6ParamsE)
        .other          _ZN7cutlass13device_kernelINS_4gemm6kernel13GemmUniversalIN4cute5tupleIJiiiiEEENS1_10collective13CollectiveMmaINS1_35MainloopSm100TmaUmmaWarpSpecializedILi34ELi2ELi4ENS5_IJNS4_1CILi1EEESB_SB_EEEEENS5_IJNSA_ILi64EEENSA_ILi128EEENSA_ILi32EEEEEENS_12float_e4m3_tENS5_IJlSB_lEEENS_12float_e5m2_tENS5_IJSB_llEEENS4_8TiledMMAINS4_8MMA_AtomIJNS4_10MMA_TraitsINS4_19SM100_MMA_F8F6F4_SSEJSI_SK_fSE_SF_NS4_17integral_constantINS4_4UMMA5MajorELSS_0EEENSQ_ISS_LSS_1EEENSQ_INSR_7ScaleInELSV_0EEESW_EEEEEENS4_6LayoutISC_NS5_IJNSA_ILi0EEES10_S10_EEEEENS5_IJNS4_10UnderscoreES13_S13_EEEEENS4_13SM90_TMA_LOADENS4_14ComposedLayoutINS4_7SwizzleILi1ELi4ELi3EEENS4_18smem_ptr_flag_bitsILi8EEENSZ_INS5_IJNSA_ILi8EEESG_EEENS5_IJSG_SB_EEEEEEEvNS4_8identityES16_NS17_INS18_ILi3ELi4ELi3EEES1B_NSZ_INS5_IJSF_S1C_EEENS5_IJSB_SF_EEEEEEEvS1H_EENS_8epilogue10collective18CollectiveEpilogueINS1O_23Sm100TmaWarpSpecializedILi2ELi2ELi32ELb0ELb0EEEJSH_NS5_IJNSZ_ISE_SB_EES1T_EEESI_SJ_SI_SJ_NS1O_6fusion15FusionCallbacksIS1S_NS1V_17LinearCombinationISI_fSI_fLNS_15FloatRoundStyleE2EEESH_S1U_JEEENS4_5SM1004TMEM4LOAD26SM100_TMEM_LOAD_16dp32b32xES16_NS17_INS18_ILi2ELi4ELi3EEES1B_NSZ_INS5_IJS1C_SE_EEENS5_IJSE_SB_EEEEEEENS4_39AutoVectorizingCopyWithAssumedAlignmentILi128EEENS4_14SM90_TMA_STOREES29_S2B_S2B_EEEvvEEEEvNT_6ParamsE,@"STO_CUDA_ENTRY STV_DEFAULT"
_ZN7cutlass13device_kernelINS_4gemm6kernel13GemmUniversalIN4cute5tupleIJiiiiEEENS1_10collective13CollectiveMmaINS1_35MainloopSm100TmaUmmaWarpSpecializedILi34ELi2ELi4ENS5_IJNS4_1CILi1EEESB_SB_EEEEENS5_IJNSA_ILi64EEENSA_ILi128EEENSA_ILi32EEEEEENS_12float_e4m3_tENS5_IJlSB_lEEENS_12float_e5m2_tENS5_IJSB_llEEENS4_8TiledMMAINS4_8MMA_AtomIJNS4_10MMA_TraitsINS4_19SM100_MMA_F8F6F4_SSEJSI_SK_fSE_SF_NS4_17integral_constantINS4_4UMMA5MajorELSS_0EEENSQ_ISS_LSS_1EEENSQ_INSR_7ScaleInELSV_0EEESW_EEEEEENS4_6LayoutISC_NS5_IJNSA_ILi0EEES10_S10_EEEEENS5_IJNS4_10UnderscoreES13_S13_EEEEENS4_13SM90_TMA_LOADENS4_14ComposedLayoutINS4_7SwizzleILi1ELi4ELi3EEENS4_18smem_ptr_flag_bitsILi8EEENSZ_INS5_IJNSA_ILi8EEESG_EEENS5_IJSG_SB_EEEEEEEvNS4_8identityES16_NS17_INS18_ILi3ELi4ELi3EEES1B_NSZ_INS5_IJSF_S1C_EEENS5_IJSB_SF_EEEEEEEvS1H_EENS_8epilogue10collective18CollectiveEpilogueINS1O_23Sm100TmaWarpSpecializedILi2ELi2ELi32ELb0ELb0EEEJSH_NS5_IJNSZ_ISE_SB_EES1T_EEESI_SJ_SI_SJ_NS1O_6fusion15FusionCallbacksIS1S_NS1V_17LinearCombinationISI_fSI_fLNS_15FloatRoundStyleE2EEESH_S1U_JEEENS4_5SM1004TMEM4LOAD26SM100_TMEM_LOAD_16dp32b32xES16_NS17_INS18_ILi2ELi4ELi3EEES1B_NSZ_INS5_IJS1C_SE_EEENS5_IJSE_SB_EEEEEEENS4_39AutoVectorizingCopyWithAssumedAlignmentILi128EEENS4_14SM90_TMA_STOREES29_S2B_S2B_EEEvvEEEEvNT_6ParamsE:
[----:B------:R-:W1:Y:S01]  /*0000*/  LDC R1, c[0x0][0x37c] ;  /* 0x0000df00ff017b82 */ /* 0x000e620000000800 */
[----:B------:R-:W2:Y:S01]  /*0010*/  S2R R108, SR_TID.X ;  /* 0x00000000006c7919 */ /* 0x000ea20000002100 */
[----:B------:R-:W3:Y:S01]  /*0020*/  LDCU.64 UR4, c[0x0][0x890] ;  /* 0x00011200ff0477ac */ /* 0x000ee20008000a00 */
[----:B------:R-:W-:Y:S02]  /*0030*/  PRMT R95, RZ, 0x7610, R95 ;  /* 0x00007610ff5f7816 */ /* 0x000fe4000000005f */
[----:B------:R-:W-:Y:S01]  /*0040*/  ELECT P5, URZ, PT ;  /* 0x0000000000ff782f */ /* 0x000fe200038a0000 */
[----:B------:R-:W4:Y:S01]  /*0050*/  LDCU.64 UR46, c[0x0][0x358] ;  /* 0x00006b00ff2e77ac */ /* 0x000f220008000a00 */
[----:B---3--:R-:W-:-:S04]  /*0060*/  UISETP.NE.U32.AND UP0, UPT, UR4, URZ, UPT ;  /* 0x000000ff0400728c */ /* 0x008fc8000bf05070 */
[----:B------:R-:W-:Y:S01]  /*0070*/  UISETP.NE.AND.EX UP0, UPT, UR5, URZ, UPT, UP0 ;  /* 0x000000ff0500728c */ /* 0x000fe2000bf05300 */
[----:B--2---:R-:W-:-:S05]  /*0080*/  SHF.R.U32.HI R101, RZ, 0x5, R108 ;  /* 0x00000005ff657819 */ /* 0x004fca000001166c */
[----:B------:R-:W2:Y:S02]  /*0090*/  SHFL.IDX PT, R0, R101, RZ, 0x1f ;  /* 0x00001fff65007589 */ /* 0x000ea400000e0000 */
[----:B--2---:R-:W-:Y:S01]  /*00a0*/  R2UR UR8, R0 ;  /* 0x00000000000872ca */ /* 0x004fe200000e0000 */
[----:B-1--4-:R-:W-:-:S14]  /*00b0*/  BRA.U UP0, `(.L_x_0) ;  /* 0x00000001002c7547 */ /* 0x012fdc000b800000 */
[----:B------:R-:W1:Y:S02]  /*00c0*/  LDCU.64 UR6, c[0x0][0x888] ;  /* 0x00011100ff0677ac */ /* 0x000e640008000a00 */
[----:B-1----:R-:W-:-:S04]  /*00d0*/  UISETP.NE.U32.AND UP0, UPT, UR6, URZ, UPT ;  /* 0x000000ff0600728c */ /* 0x002fc8000bf05070 */
[----:B------:R-:W-:-:S09]  /*00e0*/  UISETP.NE.AND.EX UP0, UPT, UR7, URZ, UPT, UP0 ;  /* 0x000000ff0700728c */ /* 0x000fd2000bf05300 */
[----:B------:R-:W-:Y:S05]  /*00f0*/  BRA.U !UP0, `(.L_x_1) ;  /* 0x0000000108107547 */ /* 0x000fea000b800000 */
[----:B------:R-:W1:Y:S02]  /*0100*/  LDC.64 R2, c[0x0][0x888] ;  /* 0x00022200ff027b82 */ /* 0x000e640000000a00 */
[----:B-1----:R1:W5:Y:S01]  /*0110*/  LDG.E R49, desc[UR46][R2.64] ;  /* 0x0000002e02317981 */ /* 0x002362000c1e1900 */
[----:B------:R-:W-:Y:S01]  /*0120*/  HFMA2 R95, -RZ, RZ, 0, 5.9604644775390625e-08 ;  /* 0x00000001ff5f7431 */ /* 0x000fe200000001ff */
[----:B------:R-:W-:Y:S05]  /*0130*/  BRA `(.L_x_0) ;  /* 0x00000000000c7947 */ /* 0x000fea0003800000 */
.L_x_1:
[----:B------:R-:W1:Y:S01]  /*0140*/  LDCU UR6, c[0x0][0x880] ;  /* 0x00011000ff0677ac */ /* 0x000e620008000800 */
[----:B------:R-:W-:Y:S01]  /*0150*/  HFMA2 R95, -RZ, RZ, 0, 5.9604644775390625e-08 ;  /* 0x00000001ff5f7431 */ /* 0x000fe200000001ff */
[----:B-1----:R-:W-:-:S07]  /*0160*/  MOV R49, UR6 ;  /* 0x0000000600317c02 */ /* 0x002fce0008000f00 */
.L_x_0:
[----:B------:R-:W2:Y:S02]  /*0170*/  LDCU.64 UR6, c[0x0][0x8b0] ;  /* 0x00011600ff0677ac */ /* 0x000ea40008000a00 */
[----:B--2---:R-:W-:-:S04]  /*0180*/  UISETP.NE.U32.AND UP0, UPT, UR6, URZ, UPT ;  /* 0x000000ff0600728c */ /* 0x004fc8000bf05070 */
[----:B------:R-:W-:-:S09]  /*0190*/  UISETP.NE.AND.EX UP0, UPT, UR7, URZ, UPT, UP0 ;  /* 0x000000ff0700728c */ /* 0x000fd2000bf05300 */
[----:B------:R-:W-:Y:S05]  /*01a0*/  BRA.U UP0, `(.L_x_2) ;  /* 0x0000000100247547 */ /* 0x000fea000b800000 */
[----:B------:R-:W2:Y:S02]  /*01b0*/  LDCU.64 UR6, c[0x0][0x8a8] ;  /* 0x00011500ff0677ac */ /* 0x000ea40008000a00 */
[----:B--2---:R-:W-:-:S04]  /*01c0*/  UISETP.NE.U32.AND UP0, UPT, UR6, URZ, UPT ;  /* 0x000000ff0600728c */ /* 0x004fc8000bf05070 */
[----:B------:R-:W-:-:S09]  /*01d0*/  UISETP.NE.AND.EX UP0, UPT, UR7, URZ, UPT, UP0 ;  /* 0x000000ff0700728c */ /* 0x000fd2000bf05300 */
[----:B------:R-:W-:Y:S05]  /*01e0*/  BRA.U !UP0, `(.L_x_3) ;  /* 0x00000001080c7547 */ /* 0x000fea000b800000 */
[----:B-1----:R-:W1:Y:S02]  /*01f0*/  LDC.64 R2, c[0x0][0x8a8] ;  /* 0x00022a00ff027b82 */ /* 0x002e640000000a00 */
[----:B-1----:R2:W5:Y:S01]  /*0200*/  LDG.E R47, desc[UR46][R2.64] ;  /* 0x0000002e022f7981 */ /* 0x002562000c1e1900 */
[----:B------:R-:W-:Y:S05]  /*0210*/  BRA `(.L_x_2) ;  /* 0x0000000000087947 */ /* 0x000fea0003800000 */
.L_x_3:
[----:B------:R-:W2:Y:S02]  /*0220*/  LDCU UR6, c[0x0][0x8a0] ;  /* 0x00011400ff0677ac */ /* 0x000ea40008000800 */
[----:B--2---:R-:W-:Y:S02]  /*0230*/  MOV R47, UR6 ;  /* 0x00000006002f7c02 */ /* 0x004fe40008000f00 */
.L_x_2:
[----:B------:R-:W-:Y:S01]  /*0240*/  IMAD.U32 R0, RZ, RZ, UR8 ;  /* 0x00000008ff007e24 */ /* 0x000fe2000f8e00ff */
[----:B------:R-:W-:Y:S04]  /*0250*/  BSSY.RECONVERGENT B0, `(.L_x_4) ;  /* 0x000000c000007945 */ /* 0x000fe80003800200 */
[C---:B------:R-:W-:Y:S02]  /*0260*/  ISETP.NE.OR P1, PT, R0.reuse, 0x1, !P5 ;  /* 0x000000010000780c */ /* 0x040fe40006f25670 */
[----:B------:R-:W-:-:S11]  /*0270*/  ISETP.NE.OR P0, PT, R0, 0x3, !P5 ;  /* 0x000000030000780c */ /* 0x000fd60006f05670 */
[----:B------:R-:W-:Y:S05]  /*0280*/  @P1 BRA `(.L_x_5) ;  /* 0x0000000000201947 */ /* 0x000fea0003800000 */
[----:B------:R-:W3:Y:S02]  /*0290*/  LDCU.64 UR6, c[0x0][0x348] ;  /* 0x00006900ff0677ac */ /* 0x000ee40008000a00 */
[----:B---3--:R-:W-:Y:S02]  /*02a0*/  UIADD3 UR10, UP1, UPT, UR6, 0x80, URZ ;  /* 0x00000080060a7890 */ /* 0x008fe4000ff3e0ff */
[----:B------:R-:W-:Y:S02]  /*02b0*/  UIADD3 UR6, UP0, UPT, UR6, 0x180, URZ ;  /* 0x0000018006067890 */ /* 0x000fe4000ff1e0ff */
[----:B------:R-:W-:Y:S02]  /*02c0*/  UIADD3.X UR11, UPT, UPT, URZ, UR7, URZ, UP1, !UPT ;  /* 0x00000007ff0b7290 */ /* 0x000fe40008ffe4ff */
[----:B------:R-:W-:-:S07]  /*02d0*/  UIADD3.X UR7, UPT, UPT, URZ, UR7, URZ, UP0, !UPT ;  /* 0x00000007ff077290 */ /* 0x000fce00087fe4ff */
[----:B------:R3:W-:Y:S02]  /*02e0*/  UTMACCTL.PF [UR10] ;  /* 0x000000000a0079b9 */ /* 0x0007e40008040000 */
[----:B------:R3:W-:Y:S02]  /*02f0*/  UTMACCTL.PF [UR6] ;  /* 0x00000000060079b9 */ /* 0x0007e40008040000 */
[----:B---3--:R-:W-:Y:S01]  /*0300*/  NOP ;  /* 0x0000000000007918 */ /* 0x008fe20000000000 */
.L_x_5:
[----:B------:R-:W-:Y:S05]  /*0310*/  BSYNC.RECONVERGENT B0 ;  /* 0x0000000000007941 */ /* 0x000fea0003800200 */
.L_x_4:
[----:B------:R-:W-:Y:S04]  /*0320*/  BSSY.RECONVERGENT B0, `(.L_x_6) ;  /* 0x000000a000007945 */ /* 0x000fe80003800200 */
        /* <DEDUP_REMOVED lines=9> */
.L_x_7:
[----:B------:R-:W-:Y:S05]  /*03c0*/  BSYNC.RECONVERGENT B0 ;  /* 0x0000000000007941 */ /* 0x000fea0003800200 */
.L_x_6:
[----:B------:R-:W3:Y:S01]  /*03d0*/  LDCU.64 UR6, c[0x0][0x888] ;  /* 0x00011100ff0677ac */ /* 0x000ee20008000a00 */
[----:B------:R-:W-:Y:S02]  /*03e0*/  UISETP.EQ.U32.AND UP1, UPT, UR4, URZ, UPT ;  /* 0x000000ff0400728c */ /* 0x000fe4000bf22070 */
[----:B------:R-:W-:Y:S02]  /*03f0*/  UPLOP3.LUT UP2, UPT, UPT, UPT, UPT, 0x80, 0x8 ;  /* 0x000000000008789c */ /* 0x000fe40003f4f070 */
[----:B---3--:R-:W-:-:S04]  /*0400*/  UISETP.NE.U32.AND UP0, UPT, UR6, URZ, UPT ;  /* 0x000000ff0600728c */ /* 0x008fc8000bf05070 */
[----:B------:R-:W-:-:S04]  /*0410*/  UISETP.NE.AND.EX UP0, UPT, UR7, URZ, UPT, UP0 ;  /* 0x000000ff0700728c */ /* 0x000fc8000bf05300 */
[----:B------:R-:W-:-:S04]  /*0420*/  UISETP.EQ.OR.EX UP3, UPT, UR5, URZ, !UP0, UP1 ;  /* 0x000000ff0500728c */ /* 0x000fc8000c762710 */
[----:B------:R-:W-:-:S05]  /*0430*/  UP2UR UR50, UPR, URZ, 0x8 ;  /* 0x00000008ff327883 */ /* 0x000fca0008000000 */
[----:B------:R-:W-:Y:S07]  /*0440*/  BRA.U !UP3, `(.L_x_8) ;  /* 0x000000010b207547 */ /* 0x000fee000b800000 */
[----:B------:R-:W-:Y:S01]  /*0450*/  UISETP.NE.U32.AND UP2, UPT, UR4, URZ, UPT ;  /* 0x000000ff0400728c */ /* 0x000fe2000bf45070 */
[----:B-----5:R-:W-:Y:S01]  /*0460*/  FSETP.NEU.AND P0, PT, R49, RZ, PT ;  /* 0x000000ff3100720b */ /* 0x020fe20003f0d000 */
[----:B------:R-:W-:Y:S02]  /*0470*/  USEL UR4, URZ, 0xffffffff, UP0 ;  /* 0xffffffffff047887 */ /* 0x000fe40008000000 */
[----:B------:R-:W-:-:S10]  /*0480*/  UISETP.NE.AND.EX UP2, UPT, UR5, URZ, UPT, UP2 ;  /* 0x000000ff0500728c */ /* 0x000fd4000bf45320 */
[----:B------:R-:W-:Y:S01]  /*0490*/  VOTEU.ANY UP1, P0 ;  /* 0x0000000000ff7886 */ /* 0x000fe20000020100 */
[----:B------:R-:W-:-:S04]  /*04a0*/  @!UP2 USEL UR4, URZ, 0xffffffff, UP1 ;  /* 0xffffffffff04a887 */ /* 0x000fc80008800000 */
[----:B------:R-:W-:-:S04]  /*04b0*/  ULOP3.LUT UR4, UR4, 0x1, URZ, 0xc0, !UPT ;  /* 0x0000000104047892 */ /* 0x000fc8000f8ec0ff */
[----:B------:R-:W-:-:S11]  /*04c0*/  UISETP.NE.U32.AND UP2, UPT, UR4, 0x1, UPT ;  /* 0x000000010400788c */ /* 0x000fd6000bf45070 */
.L_x_8:
[----:B-12---:R-:W1:Y:S01]  /*04d0*/  SHFL.IDX PT, R2, R101, RZ, 0x1f ;  /* 0x00001fff65027589 */ /* 0x006e6200000e0000 */
[----:B------:R-:W-:-:S04]  /*04e0*/  UISETP.NE.AND UP1, UPT, UR8, 0x2, UPT ;  /* 0x000000020800788c */ /* 0x000fc8000bf25270 */
[----:B------:R-:W-:Y:S01]  /*04f0*/  USEL UR6, URZ, 0x1, UP1 ;  /* 0x00000001ff067887 */ /* 0x000fe20008800000 */
[----:B-1----:R-:W-:-:S13]  /*0500*/  ISETP.NE.AND P0, PT, R2, RZ, PT ;  /* 0x000000ff0200720c */ /* 0x002fda0003f05270 */
[----:B------:R-:W-:Y:S05]  /*0510*/  @P0 BRA `(.L_x_9) ;  /* 0x0000000400440947 */ /* 0x000fea0003800000 */
[----:B------:R-:W-:Y:S01]  /*0520*/  ELECT P0, URZ, PT ;  /* 0x0000000000ff782f */ /* 0x000fe20003800000 */
[----:B------:R-:W-:-:S12]  /*0530*/  BSSY.RECONVERGENT B0, `(.L_x_9) ;  /* 0x000004f000007945 */ /* 0x000fd80003800200 */
[----:B------:R-:W-:Y:S05]  /*0540*/  @!P0 BRA `(.L_x_10) ;  /* 0x0000000400348947 */ /* 0x000fea0003800000 */
[----:B------:R-:W1:Y:S01]  /*0550*/  S2UR UR5, SR_CgaCtaId ;  /* 0x00000000000579c3 */ /* 0x000e620000008800 */
[----:B------:R-:W-:Y:S01]  /*0560*/  UMOV UR7, 0x400 ;  /* 0x0000040000077882 */ /* 0x000fe20000000000 */
[----:B------:R-:W-:Y:S02]  /*0570*/  UMOV UR4, 0x1 ;  /* 0x0000000100047882 */ /* 0x000fe40000000000 */
[----:B------:R-:W-:-:S04]  /*0580*/  UIADD3 UR10, UPT, UPT, -UR4, 0x100000, URZ ;  /* 0x00100000040a7890 */ /* 0x000fc8000fffe1ff */
[----:B------:R-:W-:Y:S02]  /*0590*/  USHF.L.U32 UR11, UR10, 0xb, URZ ;  /* 0x0000000b0a0b7899 */ /* 0x000fe400080006ff */
[----:B------:R-:W-:Y:S02]  /*05a0*/  USHF.L.U32 UR10, UR10, 0x1, URZ ;  /* 0x000000010a0a7899 */ /* 0x000fe400080006ff */
[----:B-1----:R-:W-:Y:S01]  /*05b0*/  ULEA UR5, UR5, UR7, 0x18 ;  /* 0x0000000705057291 */ /* 0x002fe2000f8ec0ff */
[----:B------:R-:W1:Y:S11]  /*05c0*/  FENCE.VIEW.ASYNC.S ;  /* 0x00000000000073c6 */ /* 0x000e760000000000 */
[----:B-1----:R1:W2:Y:S01]  /*05d0*/  SYNCS.EXCH.64 URZ, [UR5], UR10 ;  /* 0x0000000a05ff75b2 */ /* 0x0022a20008000100 */
[----:B------:R1:W3:Y:S01]  /*05e0*/  SYNCS.EXCH.64 URZ, [UR5+0x110], UR10 ;  /* 0x0001100a05ff75b2 */ /* 0x0002e20008000100 */
[----:B------:R1:W4:Y:S01]  /*05f0*/  SYNCS.EXCH.64 URZ, [UR5+0x8], UR10 ;  /* 0x0000080a05ff75b2 */ /* 0x0003220008000100 */
[----:B------:R1:W1:Y:S01]  /*0600*/  SYNCS.EXCH.64 URZ, [UR5+0x118], UR10 ;  /* 0x0001180a05ff75b2 */ /* 0x0002620008000100 */
        /* <DEDUP_REMOVED lines=64> */
[----:B--234-:R-:W-:Y:S01]  /*0a10*/  NOP ;  /* 0x0000000000007918 */ /* 0x01cfe20000000000 */
.L_x_10:
[----:B-1----:R-:W-:Y:S05]  /*0a20*/  BSYNC.RECONVERGENT B0 ;  /* 0x0000000000007941 */ /* 0x002fea0003800200 */
.L_x_9:
[----:B------:R-:W1:Y:S01]  /*0a30*/  SHFL.IDX PT, R2, R101, RZ, 0x1f ;  /* 0x00001fff65027589 */ /* 0x000e6200000e0000 */
[----:B------:R-:W-:Y:S01]  /*0a40*/  NOP ;  /* 0x0000000000007918 */ /* 0x000fe20000000000 */
[----:B-1----:R-:W-:-:S13]  /*0a50*/  ISETP.NE.AND P0, PT, R2, 0x1, PT ;  /* 0x000000010200780c */ /* 0x002fda0003f05270 */
[----:B------:R-:W-:Y:S05]  /*0a60*/  @P0 BRA `(.L_x_11) ;  /* 0x0000000000480947 */ /* 0x000fea0003800000 */
[----:B------:R-:W1:Y:S01]  /*0a70*/  S2UR UR7, SR_CgaCtaId ;  /* 0x00000000000779c3 */ /* 0x000e620000008800 */
[----:B------:R-:W-:Y:S01]  /*0a80*/  UMOV UR9, 0x400 ;  /* 0x0000040000097882 */ /* 0x000fe20000000000 */
[----:B------:R-:W-:Y:S01]  /*0a90*/  UMOV UR5, 0x20 ;  /* 0x0000002000057882 */ /* 0x000fe20000000000 */
[----:B------:R-:W-:Y:S01]  /*0aa0*/  UMOV UR4, 0x80 ;  /* 0x0000008000047882 */ /* 0x000fe20000000000 */
[----:B------:R-:W-:-:S04]  /*0ab0*/  UIADD3 UR10, UPT, UPT, -UR5, 0x100000, URZ ;  /* 0x00100000050a7890 */ /* 0x000fc8000fffe1ff */
[----:B------:R-:W-:Y:S02]  /*0ac0*/  USHF.L.U32 UR11, UR10, 0xb, URZ ;  /* 0x0000000b0a0b7899 */ /* 0x000fe400080006ff */
[----:B------:R-:W-:Y:S02]  /*0ad0*/  USHF.L.U32 UR10, UR10, 0x1, URZ ;  /* 0x000000010a0a7899 */ /* 0x000fe400080006ff */
[----:B------:R-:W-:-:S04]  /*0ae0*/  UIADD3 UR4, UPT, UPT, -UR4, 0x100000, URZ ;  /* 0x0010000004047890 */ /* 0x000fc8000fffe1ff */
[----:B------:R-:W-:Y:S02]  /*0af0*/  USHF.L.U32 UR5, UR4, 0xb, URZ ;  /* 0x0000000b04057899 */ /* 0x000fe400080006ff */
[----:B------:R-:W-:Y:S01]  /*0b00*/  USHF.L.U32 UR4, UR4, 0x1, URZ ;  /* 0x0000000104047899 */ /* 0x000fe200080006ff */
[----:B------:R-:W-:Y:S01]  /*0b10*/  ELECT P0, URZ, PT ;  /* 0x0000000000ff782f */ /* 0x000fe20003800000 */
[----:B-1----:R-:W-:Y:S01]  /*0b20*/  ULEA UR7, UR7, UR9, 0x18 ;  /* 0x0000000907077291 */ /* 0x002fe2000f8ec0ff */
[----:B------:R-:W1:Y:S11]  /*0b30*/  FENCE.VIEW.ASYNC.S ;  /* 0x00000000000073c6 */ /* 0x000e760000000000 */
[----:B-1----:R1:W2:Y:S01]  /*0b40*/  SYNCS.EXCH.64 URZ, [UR7+0x220], UR10 ;  /* 0x0002200a07ff75b2 */ /* 0x0022a20008000100 */
[----:B------:R1:W3:Y:S01]  /*0b50*/  SYNCS.EXCH.64 URZ, [UR7+0x230], UR4 ;  /* 0x0002300407ff75b2 */ /* 0x0002e20008000100 */
[----:B------:R1:W4:Y:S01]  /*0b60*/  SYNCS.EXCH.64 URZ, [UR7+0x228], UR10 ;  /* 0x0002280a07ff75b2 */ /* 0x0003220008000100 */
[----:B------:R1:W1:Y:S01]  /*0b70*/  SYNCS.EXCH.64 URZ, [UR7+0x238], UR4 ;  /* 0x0002380407ff75b2 */ /* 0x0002620008000100 */
[----:B------:R-:W-:Y:S01]  /*0b80*/  NOP ;  /* 0x0000000000007918 */ /* 0x000fe20000000000 */
.L_x_11:
[----:B------:R-:W2:Y:S01]  /*0b90*/  SHFL.IDX PT, R2, R101, RZ, 0x1f ;  /* 0x00001fff65027589 */ /* 0x000ea200000e0000 */
[----:B------:R-:W-:Y:S01]  /*0ba0*/  NOP ;  /* 0x0000000000007918 */ /* 0x000fe20000000000 */
[----:B--2---:R-:W-:-:S13]  /*0bb0*/  ISETP.NE.AND P0, PT, R2, 0x3, PT ;  /* 0x000000030200780c */ /* 0x004fda0003f05270 */
[----:B------:R-:W-:Y:S05]  /*0bc0*/  @P0 BRA `(.L_x_12) ;  /* 0x0000000000300947 */ /* 0x000fea0003800000 */
[----:B-1----:R-:W1:Y:S01]  /*0bd0*/  S2UR UR5, SR_CgaCtaId ;  /* 0x00000000000579c3 */ /* 0x002e620000008800 */
[----:B------:R-:W-:Y:S01]  /*0be0*/  UMOV UR7, 0x400 ;  /* 0x0000040000077882 */ /* 0x000fe20000000000 */
[----:B------:R-:W-:Y:S01]  /*0bf0*/  UMOV UR4, 0x20 ;  /* 0x0000002000047882 */ /* 0x000fe20000000000 */
[----:B------:R-:W-:Y:S01]  /*0c00*/  ELECT P0, URZ, PT ;  /* 0x0000000000ff782f */ /* 0x000fe20003800000 */
[----:B------:R-:W-:-:S04]  /*0c10*/  UIADD3 UR10, UPT, UPT, -UR4, 0x100000, URZ ;  /* 0x00100000040a7890 */ /* 0x000fc8000fffe1ff */
[----:B------:R-:W-:Y:S02]  /*0c20*/  USHF.L.U32 UR11, UR10, 0xb, URZ ;  /* 0x0000000b0a0b7899 */ /* 0x000fe400080006ff */
[----:B------:R-:W-:Y:S02]  /*0c30*/  USHF.L.U32 UR10, UR10, 0x1, URZ ;  /* 0x000000010a0a7899 */ /* 0x000fe400080006ff */
[----:B-1----:R-:W-:Y:S01]  /*0c40*/  ULEA UR5, UR5, UR7, 0x18 ;  /* 0x0000000705057291 */ /* 0x002fe2000f8ec0ff */
[----:B------:R-:W1:Y:S11]  /*0c50*/  FENCE.VIEW.ASYNC.S ;  /* 0x00000000000073c6 */ /* 0x000e760000000000 */
[----:B-1----:R2:W1:Y:S01]  /*0c60*/  SYNCS.EXCH.64 URZ, [UR5+0x240], UR10 ;  /* 0x0002400a05ff75b2 */ /* 0x0024620008000100 */
[----:B------:R2:W1:Y:S02]  /*0c70*/  SYNCS.EXCH.64 URZ, [UR5+0x248], UR10 ;  /* 0x0002480a05ff75b2 */ /* 0x0004640008000100 */
[----:B--2---:R-:W-:Y:S01]  /*0c80*/  NOP ;  /* 0x0000000000007918 */ /* 0x004fe20000000000 */
.L_x_12:
[----:B------:R-:W2:Y:S01]  /*0c90*/  SHFL.IDX PT, R2, R101, RZ, 0x1f ;  /* 0x00001fff65027589 */ /* 0x000ea200000e0000 */
[----:B------:R-:W-:Y:S01]  /*0ca0*/  NOP ;  /* 0x0000000000007918 */ /* 0x000fe20000000000 */
[----:B--2---:R-:W-:-:S13]  /*0cb0*/  ISETP.NE.AND P0, PT, R2, 0x4, PT ;  /* 0x000000040200780c */ /* 0x004fda0003f05270 */
[----:B------:R-:W-:Y:S05]  /*0cc0*/  @P0 BRA `(.L_x_13) ;  /* 0x00000000004c0947 */ /* 0x000fea0003800000 */
[----:B-1----:R-:W1:Y:S01]  /*0cd0*/  S2UR UR5, SR_CgaCtaId ;  /* 0x00000000000579c3 */ /* 0x002e620000008800 */
[----:B------:R-:W-:Y:S01]  /*0ce0*/  UMOV UR9, 0x100 ;  /* 0x0000010000097882 */ /* 0x000fe20000000000 */
[----:B------:R-:W-:Y:S01]  /*0cf0*/  UMOV UR7, 0x400 ;  /* 0x0000040000077882 */ /* 0x000fe20000000000 */
[----:B------:R-:W-:Y:S01]  /*0d00*/  USEL UR9, UR9, 0xe0, UP2 ;  /* 0x000000e009097887 */ /* 0x000fe20009000000 */
[----:B------:R-:W-:Y:S01]  /*0d10*/  UMOV UR4, 0x1 ;  /* 0x0000000100047882 */ /* 0x000fe20000000000 */
[----:B------:R-:W-:Y:S01]  /*0d20*/  ELECT P0, URZ, PT ;  /* 0x0000000000ff782f */ /* 0x000fe20003800000 */
[----:B------:R-:W-:-:S04]  /*0d30*/  UIADD3 UR10, UPT, UPT, -UR4, 0x100000, URZ ;  /* 0x00100000040a7890 */ /* 0x000fc8000fffe1ff */
[----:B------:R-:W-:Y:S02]  /*0d40*/  USHF.L.U32 UR11, UR10, 0xb, URZ ;  /* 0x0000000b0a0b7899 */ /* 0x000fe400080006ff */
[----:B------:R-:W-:Y:S02]  /*0d50*/  USHF.L.U32 UR10, UR10, 0x1, URZ ;  /* 0x000000010a0a7899 */ /* 0x000fe400080006ff */
[----:B------:R-:W-:-:S04]  /*0d60*/  UIADD3 UR12, UPT, UPT, -UR9, 0x100000, URZ ;  /* 0x00100000090c7890 */ /* 0x000fc8000fffe1ff */
[----:B------:R-:W-:Y:S02]  /*0d70*/  USHF.L.U32 UR13, UR12, 0xb, URZ ;  /* 0x0000000b0c0d7899 */ /* 0x000fe400080006ff */
[----:B------:R-:W-:Y:S02]  /*0d80*/  USHF.L.U32 UR12, UR12, 0x1, URZ ;  /* 0x000000010c0c7899 */ /* 0x000fe400080006ff */
[----:B-1----:R-:W-:Y:S01]  /*0d90*/  ULEA UR5, UR5, UR7, 0x18 ;  /* 0x0000000705057291 */ /* 0x002fe2000f8ec0ff */
[----:B------:R-:W1:Y:S11]  /*0da0*/  FENCE.VIEW.ASYNC.S ;  /* 0x00000000000073c6 */ /* 0x000e760000000000 */
[----:B-1----:R2:W1:Y:S01]  /*0db0*/  SYNCS.EXCH.64 URZ, [UR5+0x250], UR10 ;  /* 0x0002500a05ff75b2 */ /* 0x0024620008000100 */
[----:B------:R2:W1:Y:S01]  /*0dc0*/  SYNCS.EXCH.64 URZ, [UR5+0x260], UR12 ;  /* 0x0002600c05ff75b2 */ /* 0x0004620008000100 */
[----:B------:R2:W1:Y:S01]  /*0dd0*/  SYNCS.EXCH.64 URZ, [UR5+0x258], UR10 ;  /* 0x0002580a05ff75b2 */ /* 0x0004620008000100 */
[----:B------:R2:W1:Y:S02]  /*0de0*/  SYNCS.EXCH.64 URZ, [UR5+0x268], UR12 ;  /* 0x0002680c05ff75b2 */ /* 0x0004640008000100 */
[----:B--2---:R-:W-:Y:S01]  /*0df0*/  NOP ;  /* 0x0000000000007918 */ /* 0x004fe20000000000 */
.L_x_13:
[----:B------:R-:W2:Y:S01]  /*0e00*/  SHFL.IDX PT, R2, R101, RZ, 0x1f ;  /* 0x00001fff65027589 */ /* 0x000ea200000e0000 */
[----:B------:R-:W-:Y:S01]  /*0e10*/  NOP ;  /* 0x0000000000007918 */ /* 0x000fe20000000000 */
[----:B--2---:R-:W-:-:S13]  /*0e20*/  ISETP.NE.AND P0, PT, R2, 0x5, PT ;  /* 0x000000050200780c */ /* 0x004fda0003f05270 */
[----:B------:R-:W-:Y:S05]  /*0e30*/  @P0 BRA `(.L_x_14) ;  /* 0x0000000000580947 */ /* 0x000fea0003800000 */
[----:B-1----:R-:W1:Y:S01]  /*0e40*/  S2UR UR7, SR_CgaCtaId ;  /* 0x00000000000779c3 */ /* 0x002e620000008800 */
        /* <DEDUP_REMOVED lines=12> */
[----:B-1----:R2:W1:Y:S01]  /*0f10*/  SYNCS.EXCH.64 URZ, [UR7+0x270], UR10 ;  /* 0x0002700a07ff75b2 */ /* 0x0024620008000100 */
[----:B------:R2:W1:Y:S01]  /*0f20*/  SYNCS.EXCH.64 URZ, [UR7+0x290], UR4 ;  /* 0x0002900407ff75b2 */ /* 0x0004620008000100 */
[----:B------:R2:W1:Y:S01]  /*0f30*/  SYNCS.EXCH.64 URZ, [UR7+0x278], UR10 ;  /* 0x0002780a07ff75b2 */ /* 0x0004620008000100 */
[----:B------:R2:W1:Y:S01]  /*0f40*/  SYNCS.EXCH.64 URZ, [UR7+0x298], UR4 ;  /* 0x0002980407ff75b2 */ /* 0x0004620008000100 */
[----:B------:R2:W1:Y:S01]  /*0f50*/  SYNCS.EXCH.64 URZ, [UR7+0x280], UR10 ;  /* 0x0002800a07ff75b2 */ /* 0x0004620008000100 */
[----:B------:R2:W1:Y:S01]  /*0f60*/  SYNCS.EXCH.64 URZ, [UR7+0x2a0], UR4 ;  /* 0x0002a00407ff75b2 */ /* 0x0004620008000100 */
[----:B------:R2:W1:Y:S01]  /*0f70*/  SYNCS.EXCH.64 URZ, [UR7+0x288], UR10 ;  /* 0x0002880a07ff75b2 */ /* 0x0004620008000100 */
[----:B------:R2:W1:Y:S02]  /*0f80*/  SYNCS.EXCH.64 URZ, [UR7+0x2a8], UR4 ;  /* 0x0002a80407ff75b2 */ /* 0x0004640008000100 */
[----:B--2---:R-:W-:Y:S01]  /*0f90*/  NOP ;  /* 0x0000000000007918 */ /* 0x004fe20000000000 */
.L_x_14:
        /* <DEDUP_REMOVED lines=18> */
.L_x_15:
[----:B-1----:R-:W1:Y:S01]  /*10c0*/  S2UR UR5, SR_CTAID.X ;  /* 0x00000000000579c3 */ /* 0x002e620000002500 */
[----:B------:R-:W-:-:S05]  /*10d0*/  CS2R.32 R96, SR_CgaSize ;  /* 0x0000000000607805 */ /* 0x000fca0000008a00 */
[----:B------:R-:W-:-:S05]  /*10e0*/  IMAD R96, R96, -0xa0, RZ ;  /* 0xffffff6060607824 */ /* 0x000fca00078e02ff */
[----:B------:R-:W-:-:S14]  /*10f0*/  R2UR UR9, R96 ;  /* 0x00000000600972ca */ /* 0x000fdc00000e0000 */
[----:B------:R-:W2:Y:S01]  /*1100*/  LDCU UR9, c[0x0][UR9+0x2b0] ;  /* 0x00005600090977ac */ /* 0x000ea20008000800 */
[----:B------:R-:W-:Y:S01]  /*1110*/  NOP ;  /* 0x0000000000007918 */ /* 0x000fe20000000000 */
[----:B------:R-:W-:-:S05]  /*1120*/  CS2R.32 R96, SR_CgaSize ;  /* 0x0000000000607805 */ /* 0x000fca0000008a00 */
[----:B------:R-:W-:-:S05]  /*1130*/  IMAD R96, R96, -0xa0, RZ ;  /* 0xffffff6060607824 */ /* 0x000fca00078e02ff */
[----:B------:R-:W-:-:S14]  /*1140*/  R2UR UR7, R96 ;  /* 0x00000000600772ca */ /* 0x000fdc00000e0000 */
[----:B------:R-:W3:Y:S01]  /*1150*/  LDCU UR7, c[0x0][UR7+0x2b4] ;  /* 0x00005680070777ac */ /* 0x000ee20008000800 */
[----:B------:R-:W4:Y:S08]  /*1160*/  S2UR UR4, SR_CTAID.Y ;  /* 0x00000000000479c3 */ /* 0x000f300000002600 */
[----:B------:R-:W3:Y:S01]  /*1170*/  LDC R9, c[0x0][0xb24] ;  /* 0x0002c900ff097b82 */ /* 0x000ee20000000800 */
[----:B-1----:R-:W-:-:S02]  /*1180*/  I2FP.F32.U32 R4, UR5 ;  /* 0x0000000500047c45 */ /* 0x002fc40008201000 */
[----:B------:R-:W-:-:S05]  /*1190*/  CS2R.32 R5, SR_CgaSize ;  /* 0x0000000000057805 */ /* 0x000fca0000008a00 */
[----:B------:R-:W-:-:S06]  /*11a0*/  IMAD R5, R5, -0xa0, RZ ;  /* 0xffffff6005057824 */ /* 0x000fcc00078e02ff */
[----:B------:R-:W1:Y:S01]  /*11b0*/  LDC R5, c[0x0][R5+0x2a0] ;  /* 0x0000a80005057b82 */ /* 0x000e620000000800 */
[----:B------:R-:W-:Y:S01]  /*11c0*/  MOV R21, UR5 ;  /* 0x0000000500157c02 */ /* 0x000fe20008000f00 */
[----:B--2---:R-:W-:Y:S01]  /*11d0*/  FMUL R4, R4, UR9 ;  /* 0x0000000904047c20 */ /* 0x004fe20008400000 */
[----:B----4-:R-:W-:Y:S02]  /*11e0*/  I2FP.F32.U32 R2, UR4 ;  /* 0x0000000400027c45 */ /* 0x010fe40008201000 */
[----:B------:R-:W-:-:S05]  /*11f0*/  CS2R.32 R3, SR_CgaSize ;  /* 0x0000000000037805 */ /* 0x000fca0000008a00 */
[----:B------:R-:W-:-:S06]  /*1200*/  IMAD R3, R3, -0xa0, RZ ;  /* 0xffffff6003037824 */ /* 0x000fcc00078e02ff */
[----:B------:R-:W2:Y:S01]  /*1210*/  LDC R3, c[0x0][R3+0x2a4] ;  /* 0x0000a90003037b82 */ /* 0x000ea20000000800 */
[----:B------:R-:W4:Y:S01]  /*1220*/  F2I.U32.TRUNC.NTZ R96, R4 ;  /* 0x0000000400607305 */ /* 0x000f22000020f000 */
[----:B------:R-:W-:Y:S01]  /*1230*/  MOV R20, UR4 ;  /* 0x0000000400147c02 */ /* 0x000fe20008000f00 */
[----:B---3--:R-:W-:-:S05]  /*1240*/  FMUL R2, R2, UR7 ;  /* 0x0000000702027c20 */ /* 0x008fca0008400000 */
[----:B------:R-:W-:Y:S01]  /*1250*/  BAR.SYNC.DEFER_BLOCKING 0x0 ;  /* 0x0000000000007b1d */ /* 0x000fe20000010000 */
[----:B------:R-:W-:-:S05]  /*1260*/  ISETP.GE.AND P0, PT, R9, 0x1, PT ;  /* 0x000000010900780c */ /* 0x000fca0003f06270 */
[----:B------:R-:W3:Y:S02]  /*1270*/  F2I.U32.TRUNC.NTZ R94, R2 ;  /* 0x00000002005e7305 */ /* 0x000ee4000020f000 */
[----:B------:R-:W2:Y:S01]  /*1280*/  S2UR UR36, SR_CTAID.Z ;  /* 0x00000000002479c3 */ /* 0x000ea20000002700 */
[----:B----4-:R-:W-:-:S05]  /*1290*/  IADD3 R96, PT, PT, -R96, RZ, RZ ;  /* 0x000000ff60607210 */ /* 0x010fca0007ffe1ff */
[----:B-1----:R-:W-:Y:S01]  /*12a0*/  IMAD R96, R5, R96, UR5 ;  /* 0x0000000505607e24 */ /* 0x002fe2000f8e0260 */
[----:B---3--:R-:W-:-:S05]  /*12b0*/  IADD3 R94, PT, PT, -R94, RZ, RZ ;  /* 0x000000ff5e5e7210 */ /* 0x008fca0007ffe1ff */
[----:B--2---:R-:W-:Y:S01]  /*12c0*/  IMAD R94, R3, R94, UR4 ;  /* 0x00000004035e7e24 */ /* 0x004fe2000f8e025e */
[----:B------:R-:W-:Y:S06]  /*12d0*/  @!P0 BRA `(.L_x_16) ;  /* 0x0000000000b88947 */ /* 0x000fec0003800000 */
[----:B------:R-:W1:Y:S01]  /*12e0*/  LDC.64 R4, c[0x0][0xb18] ;  /* 0x0002c600ff047b82 */ /* 0x000e620000000a00 */
[----:B------:R-:W-:-:S07]  /*12f0*/  ISETP.NE.AND P0, PT, R9, 0x1, PT ;  /* 0x000000010900780c */ /* 0x000fce0003f05270 */
[----:B------:R-:W2:Y:S08]  /*1300*/  LDC R10, c[0x0][0xb0c] ;  /* 0x0002c300ff0a7b82 */ /* 0x000eb00000000800 */
[----:B------:R-:W3:Y:S08]  /*1310*/  LDC R11, c[0x0][0x370] ;  /* 0x0000dc00ff0b7b82 */ /* 0x000ef00000000800 */
[----:B------:R-:W4:Y:S01]  /*1320*/  LDC R12, c[0x0][0x374] ;  /* 0x0000dd00ff0c7b82 */ /* 0x000f220000000800 */
[----:B-1----:R-:W-:-:S07]  /*1330*/  ISETP.NE.AND P1, PT, R4, 0x1, PT ;  /* 0x000000010400780c */ /* 0x002fce0003f25270 */
[----:B------:R-:W3:Y:S01]  /*1340*/  LDC.64 R6, c[0x0][0xb10] ;  /* 0x0002c400ff067b82 */ /* 0x000ee20000000a00 */
[----:B--2---:R-:W-:-:S07]  /*1350*/  ISETP.NE.AND P2, PT, R10, 0x1, PT ;  /* 0x000000010a00780c */ /* 0x004fce0003f45270 */
[----:B------:R-:W1:Y:S08]  /*1360*/  LDC R8, c[0x0][0xb20] ;  /* 0x0002c800ff087b82 */ /* 0x000e700000000800 */
[----:B------:R-:W2:Y:S01]  /*1370*/  LDC.64 R2, c[0x0][0xb28] ;  /* 0x0002ca00ff027b82 */ /* 0x000ea20000000a00 */
[----:B----4-:R-:W-:-:S04]  /*1380*/  IMAD.HI.U32 R13, R12, R5, RZ ;  /* 0x000000050c0d7227 */ /* 0x010fc800078e00ff */
[----:B------:R-:W-:-:S04]  /*1390*/  IMAD.HI.U32 R5, R20, R5, RZ ;  /* 0x0000000514057227 */ /* 0x000fc800078e00ff */
[----:B---3--:R-:W-:-:S04]  /*13a0*/  IMAD.HI.U32 R14, R11, R6, RZ ;  /* 0x000000060b0e7227 */ /* 0x008fc800078e00ff */
[C---:B------:R-:W-:Y:S01]  /*13b0*/  IMAD.HI.U32 R16, R21.reuse, R6, RZ ;  /* 0x0000000615107227 */ /* 0x040fe200078e00ff */
[-C--:B------:R-:W-:Y:S02]  /*13c0*/  @P2 SHF.R.U32.HI R11, RZ, R7.reuse, R14 ;  /* 0x00000007ff0b2219 */ /* 0x080fe4000001160e */
[-C--:B-1----:R-:W-:Y:S02]  /*13d0*/  @P1 SHF.R.U32.HI R12, RZ, R8.reuse, R13 ;  /* 0x00000008ff0c1219 */ /* 0x082fe4000001160d */
[----:B------:R-:W-:Y:S02]  /*13e0*/  SHF.R.U32.HI R5, RZ, R8, R5 ;  /* 0x00000008ff057219 */ /* 0x000fe40000011605 */
[----:B------:R-:W-:Y:S02]  /*13f0*/  SHF.R.U32.HI R16, RZ, R7, R16 ;  /* 0x00000007ff107219 */ /* 0x000fe40000011610 */
[----:B------:R-:W-:Y:S01]  /*1400*/  SEL R5, R20, R5, !P1 ;  /* 0x0000000514057207 */ /* 0x000fe20004800000 */
[----:B--2---:R-:W-:Y:S01]  /*1410*/  IMAD.HI.U32 R14, R12, R2, RZ ;  /* 0x000000020c0e7227 */ /* 0x004fe200078e00ff */
[----:B------:R-:W-:-:S02]  /*1420*/  SEL R7, R21, R16, !P2 ;  /* 0x0000001015077207 */ /* 0x000fc40005000000 */
[----:B------:R-:W-:Y:S01]  /*1430*/  IADD3 R13, PT, PT, -R5, RZ, RZ ;  /* 0x000000ff050d7210 */ /* 0x000fe20007ffe1ff */
[----:B------:R-:W-:Y:S01]  /*1440*/  IMAD.HI.U32 R6, R11, R2, RZ ;  /* 0x000000020b067227 */ /* 0x000fe200078e00ff */
[----:B------:R-:W-:-:S03]  /*1450*/  @P0 SHF.R.U32.HI R12, RZ, R3, R14 ;  /* 0x00000003ff0c0219 */ /* 0x000fc6000001160e */
[----:B------:R-:W-:Y:S01]  /*1460*/  IMAD R13, R4, R13, R20 ;  /* 0x0000000d040d7224 */ /* 0x000fe200078e0214 */
[----:B------:R-:W-:Y:S01]  /*1470*/  @P0 SHF.R.U32.HI R11, RZ, R3, R6 ;  /* 0x00000003ff0b0219 */ /* 0x000fe20000011606 */
[----:B------:R-:W-:-:S04]  /*1480*/  IMAD R12, R12, R9, RZ ;  /* 0x000000090c0c7224 */ /* 0x000fc800078e02ff */
[----:B------:R-:W-:Y:S01]  /*1490*/  IMAD R6, R11, R9, RZ ;  /* 0x000000090b067224 */ /* 0x000fe200078e02ff */
[----:B------:R-:W-:-:S04]  /*14a0*/  ISETP.GE.AND P1, PT, R5, R12, PT ;  /* 0x0000000c0500720c */ /* 0x000fc80003f26270 */
[----:B------:R-:W-:Y:S01]  /*14b0*/  ISETP.GE.OR P1, PT, R7, R6, P1 ;  /* 0x000000060700720c */ /* 0x000fe20000f26670 */
[----:B------:R-:W-:-:S05]  /*14c0*/  IMAD.HI.U32 R6, R5, R2, RZ ;  /* 0x0000000205067227 */ /* 0x000fca00078e00ff */
[----:B------:R-:W-:-:S04]  /*14d0*/  SHF.R.U32.HI R6, RZ, R3, R6 ;  /* 0x00000003ff067219 */ /* 0x000fc80000011606 */
[----:B------:R-:W-:-:S03]  /*14e0*/  SEL R6, R5, R6, !P0 ;  /* 0x0000000605067207 */ /* 0x000fc60004000000 */
[----:B------:R-:W-:Y:S01]  /*14f0*/  @!P1 IMAD.HI.U32 R8, R7, R2, RZ ;  /* 0x0000000207089227 */ /* 0x000fe200078e00ff */
[----:B------:R-:W-:-:S04]  /*1500*/  IADD3 R2, PT, PT, -R6, RZ, RZ ;  /* 0x000000ff06027210 */ /* 0x000fc80007ffe1ff */
[----:B------:R-:W-:Y:S01]  /*1510*/  @!P1 SHF.R.U32.HI R8, RZ, R3, R8 ;  /* 0x00000003ff089219 */ /* 0x000fe20000011608 */
[----:B------:R-:W-:-:S03]  /*1520*/  IMAD R2, R9, R2, R5 ;  /* 0x0000000209027224 */ /* 0x000fc600078e0205 */
[----:B------:R-:W-:-:S05]  /*1530*/  @!P1 SEL R3, R7, R8, !P0 ;  /* 0x0000000807039207 */ /* 0x000fca0004000000 */
[--C-:B------:R-:W-:Y:S02]  /*1540*/  @!P1 IMAD.IADD R6, R6, 0x1, -R3.reuse ;  /* 0x0000000106069824 */ /* 0x100fe400078e0a03 */
[----:B------:R-:W-:Y:S01]  /*1550*/  @!P1 IMAD R3, R2, R11, R3 ;  /* 0x0000000b02039224 */ /* 0x000fe200078e0203 */
[----:B------:R-:W-:Y:S01]  /*1560*/  IADD3 R2, PT, PT, -R7, RZ, RZ ;  /* 0x000000ff07027210 */ /* 0x000fe20007ffe1ff */
[----:B------:R-:W-:Y:S02]  /*1570*/  @!P1 IMAD R5, R6, R9, R7 ;  /* 0x0000000906059224 */ /* 0x000fe400078e0207 */
[----:B------:R-:W-:Y:S02]  /*1580*/  @!P1 IMAD.MOV.U32 R7, RZ, RZ, R3 ;  /* 0x000000ffff079224 */ /* 0x000fe400078e0003 */
[----:B------:R-:W-:Y:S02]  /*1590*/  IMAD R2, R10, R2, R21 ;  /* 0x000000020a027224 */ /* 0x000fe400078e0215 */
[----:B------:R-:W-:-:S02]  /*15a0*/  IMAD R20, R5, R4, R13 ;  /* 0x0000000405147224 */ /* 0x000fc400078e020d */
[----:B------:R-:W-:Y:S02]  /*15b0*/  IMAD R21, R7, R10, R2 ;  /* 0x0000000a07157224 */ /* 0x000fe400078e0202 */
.L_x_16:
[----:B------:R-:W1:Y:S01]  /*15c0*/  LDCU UR4, c[0x0][0xb30] ;  /* 0x00016600ff0477ac */ /* 0x000e620008000800 */
[----:B------:R-:W2:Y:S08]  /*15d0*/  S2UR UR37, SR_CgaCtaId ;  /* 0x00000000002579c3 */ /* 0x000eb00000008800 */
[----:B------:R-:W3:Y:S01]  /*15e0*/  LDC R40, c[0x0][0xb24] ;  /* 0x0002c900ff287b82 */ /* 0x000ee20000000800 */
[----:B-1----:R-:W-:-:S09]  /*15f0*/  UISETP.NE.AND UP1, UPT, UR4, 0x1, UPT ;  /* 0x000000010400788c */ /* 0x002fd2000bf25270 */
[----:B--2---:R-:W-:Y:S05]  /*1600*/  BRA.U UP1, `(.L_x_17) ;  /* 0x0000000101407547 */ /* 0x004fea000b800000 */
[----:B------:R-:W1:Y:S08]  /*1610*/  LDC.64 R4, c[0x0][0xb10] ;  /* 0x0002c400ff047b82 */ /* 0x000e700000000a00 */
[----:B------:R-:W2:Y:S08]  /*1620*/  LDC.64 R2, c[0x0][0xb18] ;  /* 0x0002c600ff027b82 */ /* 0x000eb00000000a00 */
[----:B------:R-:W4:Y:S08]  /*1630*/  LDC R6, c[0x0][0xb20] ;  /* 0x0002c800ff067b82 */ /* 0x000f300000000800 */
[----:B------:R-:W3:Y:S01]  /*1640*/  LDC R8, c[0x0][0xb0c] ;  /* 0x0002c300ff087b82 */ /* 0x000ee20000000800 */
[----:B-1----:R-:W-:-:S05]  /*1650*/  IMAD.HI.U32 R4, R21, R4, RZ ;  /* 0x0000000415047227 */ /* 0x002fca00078e00ff */
[----:B------:R-:W-:Y:S01]  /*1660*/  SHF.R.U32.HI R4, RZ, R5, R4 ;  /* 0x00000005ff047219 */ /* 0x000fe20000011604 */
[----:B--2---:R-:W-:Y:S01]  /*1670*/  IMAD.HI.U32 R3, R20, R3, RZ ;  /* 0x0000000314037227 */ /* 0x004fe200078e00ff */
[----:B------:R-:W-:-:S04]  /*1680*/  ISETP.NE.AND P0, PT, R2, 0x1, PT ;  /* 0x000000010200780c */ /* 0x000fc80003f05270 */
[----:B----4-:R-:W-:-:S04]  /*1690*/  SHF.R.U32.HI R3, RZ, R6, R3 ;  /* 0x00000006ff037219 */ /* 0x010fc80000011603 */
[----:B------:R-:W-:Y:S02]  /*16a0*/  SEL R3, R20, R3, !P0 ;  /* 0x0000000314037207 */ /* 0x000fe40004000000 */
[----:B---3--:R-:W-:-:S04]  /*16b0*/  ISETP.NE.AND P1, PT, R8, 0x1, PT ;  /* 0x000000010800780c */ /* 0x008fc80003f25270 */
[----:B------:R-:W-:-:S05]  /*16c0*/  SEL R4, R21, R4, !P1 ;  /* 0x0000000415047207 */ /* 0x000fca0004800000 */
[----:B------:R-:W-:Y:S02]  /*16d0*/  IMAD.IADD R5, R3, 0x1, -R4 ;  /* 0x0000000103057824 */ /* 0x000fe400078e0a04 */
[----:B------:R-:W-:Y:S02]  /*16e0*/  IMAD.IADD R3, R4, 0x1, -R3 ;  /* 0x0000000104037824 */ /* 0x000fe400078e0a03 */
[----:B------:R-:W-:Y:S02]  /*16f0*/  IMAD R21, R5, R8, R21 ;  /* 0x0000000805157224 */ /* 0x000fe400078e0215 */
[----:B------:R-:W-:-:S07]  /*1700*/  IMAD R20, R3, R2, R20 ;  /* 0x0000000203147224 */ /* 0x000fce00078e0214 */
.L_x_17:
[----:B------:R-:W-:Y:S01]  /*1710*/  BAR.SYNC.DEFER_BLOCKING 0x0 ;  /* 0x0000000000007b1d */ /* 0x000fe20000010000 */
[----:B------:R-:W-:Y:S01]  /*1720*/  UISETP.NE.AND UP1, UPT, UR8, 0x2, UPT ;  /* 0x000000020800788c */ /* 0x000fe2000bf25270 */
[----:B------:R-:W-:Y:S02]  /*1730*/  ISETP.NE.OR P5, PT, R0, 0x2, !P5 ;  /* 0x000000020000780c */ /* 0x000fe40006fa5670 */
[----:B------:R-:W-:-:S06]  /*1740*/  LOP3.LUT R2, R108, 0x1f, RZ, 0xc0, !PT ;  /* 0x0000001f6c027812 */ /* 0x000fcc00078ec0ff */
[----:B------:R-:W-:Y:S05]  /*1750*/  BRA.U UP1, `(.L_x_18) ;  /* 0x0000002101987547 */ /* 0x000fea000b800000 */
[----:B------:R-:W1:Y:S01]  /*1760*/  LDCU UR13, c[0x0][0x38c] ;  /* 0x00007180ff0d77ac */ /* 0x000e620008000800 */
[----:B------:R-:W2:Y:S01]  /*1770*/  LDC R9, c[0x0][0x370] ;  /* 0x0000dc00ff097b82 */ /* 0x000ea20000000800 */
[----:B------:R-:W-:Y:S01]  /*1780*/  PLOP3.LUT P1, PT, PT, PT, UP2, 0x80, 0x8 ;  /* 0x000000000008781c */ /* 0x000fe20003f2f028 */
[----:B------:R-:W-:Y:S01]  /*1790*/  HFMA2 R12, -RZ, RZ, 0, 0 ;  /* 0x00000000ff0c7431 */ /* 0x000fe200000001ff */
[----:B------:R-:W-:Y:S01]  /*17a0*/  ISETP.EQ.OR P4, PT, R2, RZ, P5 ;  /* 0x000000ff0200720c */ /* 0x000fe20002f82670 */
[----:B------:R-:W-:Y:S01]  /*17b0*/  IMAD.MOV.U32 R15, RZ, RZ, 0x1 ;  /* 0x00000001ff0f7424 */ /* 0x000fe200078e00ff */
[----:B------:R-:W-:Y:S01]  /*17c0*/  PLOP3.LUT P1, PT, P1, PT, PT, 0x8, 0x80 ;  /* 0x000000000080781c */ /* 0x000fe20000f2e170 */
[----:B------:R-:W-:Y:S01]  /*17d0*/  IMAD.MOV.U32 R14, RZ, RZ, RZ ;  /* 0x000000ffff0e7224 */ /* 0x000fe200078e00ff */
[----:B------:R-:W-:Y:S01]  /*17e0*/  MOV R8, 0x1 ;  /* 0x0000000100087802 */ /* 0x000fe20000000f00 */
[----:B------:R-:W4:Y:S01]  /*17f0*/  LDC R0, c[0x0][0x374] ;  /* 0x0000dd00ff007b82 */ /* 0x000f220000000800 */
[----:B------:R-:W-:Y:S01]  /*1800*/  IMAD.MOV.U32 R10, RZ, RZ, RZ ;  /* 0x000000ffff0a7224 */ /* 0x000fe200078e00ff */
[----:B------:R-:W2:Y:S01]  /*1810*/  LDCU.64 UR22, c[0x0][0x348] ;  /* 0x00006900ff1677ac */ /* 0x000ea20008000a00 */
[----:B------:R-:W-:Y:S01]  /*1820*/  UMOV UR6, URZ ;  /* 0x000000ff00067c82 */ /* 0x000fe20008000000 */
[----:B-1----:R-:W-:-:S04]  /*1830*/  UIADD3 UR5, UPT, UPT, UR13, 0x1f, URZ ;  /* 0x0000001f0d057890 */ /* 0x002fc8000fffe0ff */
[----:B------:R-:W-:-:S04]  /*1840*/  USHF.R.S32.HI UR4, URZ, 0x1f, UR5 ;  /* 0x0000001fff047899 */ /* 0x000fc80008011405 */
[----:B------:R-:W-:-:S04]  /*1850*/  ULEA.HI UR4, UR4, UR5, URZ, 0x5 ;  /* 0x0000000504047291 */ /* 0x000fc8000f8f28ff */
[----:B------:R-:W-:Y:S02]  /*1860*/  USHF.R.S32.HI UR15, URZ, 0x5, UR4 ;  /* 0x00000005ff0f7899 */ /* 0x000fe40008011404 */
[----:B------:R-:W-:Y:S02]  /*1870*/  UIADD3 UR4, UPT, UPT, UR13, -0x1, URZ ;  /* 0xffffffff0d047890 */ /* 0x000fe4000fffe0ff */
[----:B------:R-:W-:Y:S02]  /*1880*/  UISETP.LT.U32.AND UP0, UPT, UR15, 0x22, UPT ;  /* 0x000000220f00788c */ /* 0x000fe4000bf01070 */
[----:B------:R-:W-:Y:S02]  /*1890*/  UISETP.GE.U32.AND UP1, UPT, UR4, -0x3f, UPT ;  /* 0xffffffc10400788c */ /* 0x000fe4000bf26070 */
[----:B------:R-:W-:Y:S02]  /*18a0*/  USEL UR14, UR15, 0x22, UP0 ;  /* 0x000000220f0e7887 */ /* 0x000fe40008000000 */
[----:B------:R-:W-:-:S02]  /*18b0*/  UIADD3 UR13, UPT, UPT, UR13, 0x3e, URZ ;  /* 0x0000003e0d0d7890 */ /* 0x000fc4000fffe0ff */
[----:B------:R-:W-:Y:S02]  /*18c0*/  UIADD3 UR5, UPT, UPT, UR14, -0x1, URZ ;  /* 0xffffffff0e057890 */ /* 0x000fe4000fffe0ff */
[----:B------:R-:W-:-:S03]  /*18d0*/  UIADD3 UR7, UPT, UPT, UR15, -UR14, URZ ;  /* 0x8000000e0f077290 */ /* 0x000fc6000fffe0ff */
[----:B------:R-:W-:-:S04]  /*18e0*/  @UP1 UIADD3 UR5, UPT, UPT, UR14, URZ, URZ ;  /* 0x000000ff0e051290 */ /* 0x000fc8000fffe0ff */
[----:B--2---:R-:W-:-:S12]  /*18f0*/  UIADD3 UR5, UPT, UPT, UR5, 0x1, URZ ;  /* 0x0000000105057890 */ /* 0x004fd8000fffe0ff */
.L_x_36:
[----:B------:R-:W-:Y:S01]  /*1900*/  UISETP.NE.AND UP0, UPT, UR37, URZ, UPT ;  /* 0x000000ff2500728c */ /* 0x000fe2000bf05270 */
[----:B------:R-:W1:Y:S08]  /*1910*/  S2UR UR37, SR_CgaCtaId ;  /* 0x00000000002579c3 */ /* 0x000e700000008800 */
[----:B------:R-:W-:Y:S05]  /*1920*/  BRA.U UP0, `(.L_x_19) ;  /* 0x0000000100347547 */ /* 0x000fea000b800000 */
[----:B------:R-:W2:Y:S01]  /*1930*/  S2R R2, SR_CgaCtaId ;  /* 0x0000000000027919 */ /* 0x000ea20000008800 */
[----:B------:R-:W-:-:S04]  /*1940*/  MOV R3, 0x400 ;  /* 0x0000040000037802 */ /* 0x000fc80000000f00 */
[----:B--2---:R-:W-:Y:S02]  /*1950*/  LEA R3, R2, R3, 0x18 ;  /* 0x0000000302037211 */ /* 0x004fe400078ec0ff */
[----:B------:R-:W-:-:S03]  /*1960*/  SHF.L.U32 R2, R8, 0x1f, RZ ;  /* 0x0000001f08027819 */ /* 0x000fc600000006ff */
[----:B------:R-:W-:-:S04]  /*1970*/  IMAD R3, R10, 0x8, R3 ;  /* 0x000000080a037824 */ /* 0x000fc800078e0203 */
[----:B------:R-:W2:Y:S02]  /*1980*/  SYNCS.PHASECHK.TRANS64.TRYWAIT P0, [R3+URZ+0x2c0], R2 ;  /* 0x0002c002030075a7 */ /* 0x000ea400080011ff */
[----:B--2---:R-:W-:Y:S05]  /*1990*/  @!P0 BRA `(.L_x_20) ;  /* 0x0000006800e08947 */ /* 0x004fea0003800000 */
.L_x_136:
[----:B------:R-:W-:Y:S01]  /*19a0*/  VIADD R10, R10, 0x1 ;  /* 0x000000010a0a7836 */ /* 0x000fe20000000000 */
[----:B------:R2:W-:Y:S04]  /*19b0*/  SYNCS.ARRIVE.TRANS64.A1T0 RZ, [R3+URZ+0x2b0], RZ ;  /* 0x0002b0ff03ff79a7 */ /* 0x0005e800081000ff */
[----:B------:R-:W-:-:S04]  /*19c0*/  ISETP.NE.AND P0, PT, R10, 0x2, PT ;  /* 0x000000020a00780c */ /* 0x000fc80003f05270 */
[----:B------:R-:W-:Y:S02]  /*19d0*/  SEL R10, R10, RZ, P0 ;  /* 0x000000ff0a0a7207 */ /* 0x000fe40000000000 */
[----:B--2---:R-:W-:-:S04]  /*19e0*/  SEL R3, RZ, 0x1, P0 ;  /* 0x00000001ff037807 */ /* 0x004fc80000000000 */
[----:B------:R-:W-:-:S07]  /*19f0*/  LOP3.LUT R8, R8, R3, RZ, 0x3c, !PT ;  /* 0x0000000308087212 */ /* 0x000fce00078e3cff */
.L_x_19:
[----:B------:R-:W-:Y:S01]  /*1a00*/  UMOV UR4, 0x400 ;  /* 0x0000040000047882 */ /* 0x000fe20000000000 */
[----:B------:R-:W-:Y:S01]  /*1a10*/  SHF.L.U32 R2, R15, 0x1f, RZ ;  /* 0x0000001f0f027819 */ /* 0x000fe200000006ff */
[----:B-1----:R-:W-:Y:S01]  /*1a20*/  ULEA UR4, UR37, UR4, 0x18 ;  /* 0x0000000425047291 */ /* 0x002fe2000f8ec0ff */
[----:B------:R-:W-:Y:S01]  /*1a30*/  R2UR UR35, R21 ;  /* 0x00000000152372ca */ /* 0x000fe200000e0000 */
[----:B------:R-:W-:Y:S01]  /*1a40*/  UISETP.GE.U32.AND UP0, UPT, UR13, 0x3f, UPT ;  /* 0x0000003f0d00788c */ /* 0x000fe2000bf06070 */
[----:B------:R-:W-:Y:S01]  /*1a50*/  R2UR UR10, R20 ;  /* 0x00000000140a72ca */ /* 0x000fe200000e0000 */
[----:B------:R-:W-:Y:S01]  /*1a60*/  ULEA UR8, UR6, UR4, 0x3 ;  /* 0x0000000406087291 */ /* 0x000fe2000f8e18ff */
[----:B------:R-:W-:-:S08]  /*1a70*/  UMOV UR24, URZ ;  /* 0x000000ff00187c82 */ /* 0x000fd00008000000 */
[----:B------:R1:W2:Y:S01]  /*1a80*/  SYNCS.PHASECHK.TRANS64.TRYWAIT P0, [UR8+0x110], R2 ;  /* 0x00011002ff0075a7 */ /* 0x0002a20008001108 */
[----:B------:R-:W-:Y:S02]  /*1a90*/  USHF.L.U32 UR35, UR35, 0x6, URZ ;  /* 0x0000000623237899 */ /* 0x000fe400080006ff */
[----:B------:R-:W-:Y:S01]  /*1aa0*/  USHF.L.U32 UR10, UR10, 0x7, URZ ;  /* 0x000000070a0a7899 */ /* 0x000fe200080006ff */
[----:B------:R-:W-:Y:S11]  /*1ab0*/  BRA.U !UP0, `(.L_x_21) ;  /* 0x0000000108a87547 */ /* 0x000ff6000b800000 */
[----:B------:R-:W-:Y:S01]  /*1ac0*/  UMOV UR16, URZ ;  /* 0x000000ff00107c82 */ /* 0x000fe20008000000 */
[----:B------:R-:W-:-:S05]  /*1ad0*/  UMOV UR17, UR6 ;  /* 0x0000000600117c82 */ /* 0x000fca0008000000 */
.L_x_26:
[----:B-1----:R-:W-:Y:S01]  /*1ae0*/  ULEA UR33, UR17, UR4, 0x3 ;  /* 0x0000000411217291 */ /* 0x002fe2000f8e18ff */
[----:B--2---:R-:W-:Y:S01]  /*1af0*/  @!P5 MOV R3, 0x1800 ;  /* 0x000018000003d802 */ /* 0x004fe20000000f00 */
[----:B--2---:R-:W-:Y:S10]  /*1b00*/  @P0 BRA `(.L_x_22) ;  /* 0x00000000000c0947 */ /* 0x004ff40003800000 */
[----:B------:R-:W-:-:S04]  /*1b10*/  SHF.L.U32 R5, R15, 0x1f, RZ ;  /* 0x0000001f0f057819 */ /* 0x000fc800000006ff */
[----:B------:R-:W2:Y:S02]  /*1b20*/  SYNCS.PHASECHK.TRANS64.TRYWAIT P0, [UR33+0x110], R5 ;  /* 0x00011005ff0075a7 */ /* 0x000ea40008001121 */
[----:B--2---:R-:W-:Y:S05]  /*1b30*/  @!P0 BRA `(.L_x_23) ;  /* 0x00000068008c8947 */ /* 0x004fea0003800000 */
.L_x_22:
[----:B------:R2:W-:Y:S01]  /*1b40*/  @!P5 SYNCS.ARRIVE.TRANS64 RZ, [UR33], R3 ;  /* 0x00000003ffffd9a7 */ /* 0x0005e20008000021 */
[----:B------:R-:W-:Y:S04]  /*1b50*/  BSSY.RECONVERGENT B0, `(.L_x_24) ;  /* 0x0000003000007945 */ /* 0x000fe80003800200 */
[----:B------:R-:W-:Y:S05]  /*1b60*/  @P4 BRA `(.L_x_25) ;  /* 0x0000000000044947 */ /* 0x000fea0003800000 */
[----:B------:R-:W-:Y:S05]  /*1b70*/  BPT.TRAP 0x1 ;  /* 0x000000040000795c */ /* 0x000fea0000300000 */
.L_x_25:
[----:B------:R-:W-:Y:S05]  /*1b80*/  BSYNC.RECONVERGENT B0 ;  /* 0x0000000000007941 */ /* 0x000fea0003800200 */
.L_x_24:
[----:B------:R-:W-:Y:S02]  /*1b90*/  UIADD3 UR6, UPT, UPT, UR17, 0x1, URZ ;  /* 0x0000000111067890 */ /* 0x000fe4000fffe0ff */
[----:B------:R-:W-:Y:S02]  /*1ba0*/  ULEA UR32, UR17, UR4, 0xb ;  /* 0x0000000411207291 */ /* 0x000fe4000f8e58ff */
[----:B------:R-:W-:Y:S02]  /*1bb0*/  UISETP.NE.AND UP0, UPT, UR6, 0x22, UPT ;  /* 0x000000220600788c */ /* 0x000fe4000bf05270 */
[----:B------:R-:W-:Y:S02]  /*1bc0*/  UIADD3 UR26, UP1, UPT, UR22, 0x80, URZ ;  /* 0x00000080161a7890 */ /* 0x000fe4000ff3e0ff */
[----:B------:R-:W-:Y:S02]  /*1bd0*/  USEL UR9, URZ, 0x1, UP0 ;  /* 0x00000001ff097887 */ /* 0x000fe40008000000 */
[----:B------:R-:W-:-:S02]  /*1be0*/  USEL UR6, UR6, URZ, UP0 ;  /* 0x000000ff06067287 */ /* 0x000fc40008000000 */
[----:B------:R-:W-:Y:S02]  /*1bf0*/  UIADD3 UR20, UP0, UPT, UR22, 0x180, URZ ;  /* 0x0000018016147890 */ /* 0x000fe4000ff1e0ff */
[----:B------:R-:W-:Y:S01]  /*1c00*/  ULEA UR8, UR6, UR4, 0x3 ;  /* 0x0000000406087291 */ /* 0x000fe2000f8e18ff */
[----:B------:R-:W-:Y:S01]  /*1c10*/  LOP3.LUT R15, R15, UR9, RZ, 0x3c, !PT ;  /* 0x000000090f0f7c12 */ /* 0x000fe2000f8e3cff */
[----:B------:R-:W-:Y:S02]  /*1c20*/  USHF.L.U32 UR34, UR16, 0x5, URZ ;  /* 0x0000000510227899 */ /* 0x000fe400080006ff */
[----:B------:R-:W-:Y:S01]  /*1c30*/  UIADD3.X UR27, UPT, UPT, URZ, UR23, URZ, UP1, !UPT ;  /* 0x00000017ff1b7290 */ /* 0x000fe20008ffe4ff */
[----:B-1----:R-:W-:Y:S01]  /*1c40*/  SHF.L.U32 R2, R15, 0x1f, RZ ;  /* 0x0000001f0f027819 */ /* 0x002fe200000006ff */
[----:B------:R-:W-:Y:S02]  /*1c50*/  UIADD3 UR32, UPT, UPT, UR32, 0x4600, URZ ;  /* 0x0000460020207890 */ /* 0x000fe4000fffe0ff */
[----:B------:R-:W-:Y:S01]  /*1c60*/  UIADD3.X UR21, UPT, UPT, URZ, UR23, URZ, UP0, !UPT ;  /* 0x00000017ff157290 */ /* 0x000fe200087fe4ff */
[----:B------:R1:W1:Y:S01]  /*1c70*/  SYNCS.PHASECHK.TRANS64.TRYWAIT P0, [UR8+0x110], R2 ;  /* 0x00011002ff0075a7 */ /* 0x0002620008001108 */
[----:B------:R-:W-:Y:S01]  /*1c80*/  ULEA UR8, UR17, UR4, 0xc ;  /* 0x0000000411087291 */ /* 0x000fe2000f8e60ff */
[----:B------:R-:W-:Y:S01]  /*1c90*/  UMOV UR18, 0x0 ;  /* 0x0000000000127882 */ /* 0x000fe20000000000 */
[----:B------:R-:W-:-:S02]  /*1ca0*/  UMOV UR19, 0x10000000 ;  /* 0x1000000000137882 */ /* 0x000fc40000000000 */
[----:B------:R-:W-:Y:S01]  /*1cb0*/  UIADD3 UR8, UPT, UPT, UR8, 0x15600, URZ ;  /* 0x0001560008087890 */ /* 0x000fe2000fffe0ff */
[----:B------:R1:W-:Y:S01]  /*1cc0*/  UTMALDG.3D [UR32], [UR26], desc[UR18] ;  /* 0x000012201a0075b4 */ /* 0x0003e20008011000 */
[----:B------:R-:W-:Y:S01]  /*1cd0*/  UMOV UR12, UR36 ;  /* 0x00000024000c7c82 */ /* 0x000fe20008000000 */
[----:B------:R-:W-:Y:S01]  /*1ce0*/  UMOV UR9, UR33 ;  /* 0x0000002100097c82 */ /* 0x000fe20008000000 */
[----:B------:R-:W-:Y:S01]  /*1cf0*/  UMOV UR11, UR34 ;  /* 0x00000022000b7c82 */ /* 0x000fe20008000000 */
[----:B------:R-:W-:Y:S01]  /*1d00*/  UIADD3 UR16, UPT, UPT, UR16, 0x1, URZ ;  /* 0x0000000110107890 */ /* 0x000fe2000fffe0ff */
[----:B------:R-:W-:Y:S01]  /*1d10*/  UMOV UR24, UR5 ;  /* 0x0000000500187c82 */ /* 0x000fe20008000000 */
[----:B------:R-:W-:Y:S02]  /*1d20*/  UMOV UR17, UR6 ;  /* 0x0000000600117c82 */ /* 0x000fe40008000000 */
[----:B------:R1:W-:Y:S01]  /*1d30*/  UTMALDG.3D [UR8], [UR20], desc[UR18] ;  /* 0x00001208140075b4 */ /* 0x0003e20008011000 */
[----:B------:R-:W-:-:S09]  /*1d40*/  UISETP.NE.AND UP0, UPT, UR16, UR5, UPT ;  /* 0x000000051000728c */ /* 0x000fd2000bf05270 */
[----:B------:R-:W-:Y:S05]  /*1d50*/  BRA.U UP0, `(.L_x_26) ;  /* 0xfffffffd00607547 */ /* 0x000fea000b83ffff */
.L_x_21:
[----:B-1----:R-:W-:Y:S01]  /*1d60*/  ULEA UR8, UR6, UR4, 0x3 ;  /* 0x0000000406087291 */ /* 0x002fe2000f8e18ff */
[----:B------:R-:W-:Y:S01]  /*1d70*/  SHF.L.U32 R2, R15, 0x1f, RZ ;  /* 0x0000001f0f027819 */ /* 0x000fe200000006ff */
[----:B------:R-:W-:Y:S01]  /*1d80*/  @!P1 SYNCS.ARRIVE.TRANS64.A1T0 RZ, [UR4+0x248], RZ ;  /* 0x000248ffffff99a7 */ /* 0x000fe20008100004 */
[----:B------:R-:W-:-:S06]  /*1d90*/  UISETP.GT.AND UP0, UPT, UR15, UR14, UPT ;  /* 0x0000000e0f00728c */ /* 0x000fcc000bf04270 */
[----:B--2---:R1:W2:Y:S03]  /*1da0*/  SYNCS.PHASECHK.TRANS64.TRYWAIT P0, [UR8+0x110], R2 ;  /* 0x00011002ff0075a7 */ /* 0x0042a60008001108 */
[----:B------:R-:W-:Y:S05]  /*1db0*/  BRA.U !UP0, `(.L_x_27) ;  /* 0x0000000108ac7547 */ /* 0x000fea000b800000 */
[----:B------:R-:W-:Y:S01]  /*1dc0*/  UIADD3 UR21, UPT, UPT, UR7, UR24, URZ ;  /* 0x0000001807157290 */ /* 0x000fe2000fffe0ff */
[----:B------:R-:W-:-:S11]  /*1dd0*/  UMOV UR25, UR6 ;  /* 0x0000000600197c82 */ /* 0x000fd60008000000 */
.L_x_32:
[----:B-1----:R-:W-:Y:S01]  /*1de0*/  ULEA UR17, UR25, UR4, 0x3 ;  /* 0x0000000419117291 */ /* 0x002fe2000f8e18ff */
[----:B--2---:R-:W-:Y:S01]  /*1df0*/  @!P5 MOV R3, 0x1800 ;  /* 0x000018000003d802 */ /* 0x004fe20000000f00 */
[----:B--2---:R-:W-:Y:S10]  /*1e00*/  @P0 BRA `(.L_x_28) ;  /* 0x00000000000c0947 */ /* 0x004ff40003800000 */
[----:B------:R-:W-:-:S04]  /*1e10*/  SHF.L.U32 R5, R15, 0x1f, RZ ;  /* 0x0000001f0f057819 */ /* 0x000fc800000006ff */
[----:B------:R-:W2:Y:S02]  /*1e20*/  SYNCS.PHASECHK.TRANS64.TRYWAIT P0, [UR17+0x110], R5 ;  /* 0x00011005ff0075a7 */ /* 0x000ea40008001111 */
[----:B--2---:R-:W-:Y:S05]  /*1e30*/  @!P0 BRA `(.L_x_29) ;  /* 0x0000006400e48947 */ /* 0x004fea0003800000 */
.L_x_28:
[----:B------:R2:W-:Y:S01]  /*1e40*/  @!P5 SYNCS.ARRIVE.TRANS64 RZ, [UR17], R3 ;  /* 0x00000003ffffd9a7 */ /* 0x0005e20008000011 */
[----:B------:R-:W-:Y:S04]  /*1e50*/  BSSY.RECONVERGENT B0, `(.L_x_30) ;  /* 0x0000003000007945 */ /* 0x000fe80003800200 */
[----:B------:R-:W-:Y:S05]  /*1e60*/  @P4 BRA `(.L_x_31) ;  /* 0x0000000000044947 */ /* 0x000fea0003800000 */
[----:B------:R-:W-:Y:S05]  /*1e70*/  BPT.TRAP 0x1 ;  /* 0x000000040000795c */ /* 0x000fea0000300000 */
.L_x_31:
[----:B------:R-:W-:Y:S05]  /*1e80*/  BSYNC.RECONVERGENT B0 ;  /* 0x0000000000007941 */ /* 0x000fea0003800200 */
.L_x_30:
        /* <DEDUP_REMOVED lines=10> */
[----:B------:R-:W-:Y:S01]  /*1f30*/  UIADD3 UR16, UPT, UPT, UR16, 0x4600, URZ ;  /* 0x0000460010107890 */ /* 0x000fe2000fffe0ff */
[----:B-1----:R-:W-:Y:S01]  /*1f40*/  SHF.L.U32 R2, R15, 0x1f, RZ ;  /* 0x0000001f0f027819 */ /* 0x002fe200000006ff */
[----:B------:R-:W-:Y:S02]  /*1f50*/  UIADD3.X UR31, UPT, UPT, URZ, UR23, URZ, UP1, !UPT ;  /* 0x00000017ff1f7290 */ /* 0x000fe40008ffe4ff */
[----:B------:R-:W-:Y:S01]  /*1f60*/  UIADD3.X UR29, UPT, UPT, URZ, UR23, URZ, UP0, !UPT ;  /* 0x00000017ff1d7290 */ /* 0x000fe200087fe4ff */
[----:B------:R1:W1:Y:S01]  /*1f70*/  SYNCS.PHASECHK.TRANS64.TRYWAIT P0, [UR8+0x110], R2 ;  /* 0x00011002ff0075a7 */ /* 0x0002620008001108 */
[----:B------:R-:W-:Y:S01]  /*1f80*/  ULEA UR8, UR25, UR4, 0xc ;  /* 0x0000000419087291 */ /* 0x000fe2000f8e60ff */
[----:B------:R-:W-:Y:S01]  /*1f90*/  UMOV UR26, 0x0 ;  /* 0x00000000001a7882 */ /* 0x000fe20000000000 */
[----:B------:R-:W-:-:S02]  /*1fa0*/  UMOV UR27, 0x10000000 ;  /* 0x10000000001b7882 */ /* 0x000fc40000000000 */
[----:B------:R-:W-:Y:S01]  /*1fb0*/  UIADD3 UR8, UPT, UPT, UR8, 0x15600, URZ ;  /* 0x0001560008087890 */ /* 0x000fe2000fffe0ff */
[----:B------:R-:W-:Y:S01]  /*1fc0*/  UMOV UR19, UR35 ;  /* 0x0000002300137c82 */ /* 0x000fe20008000000 */
[----:B------:R-:W-:Y:S01]  /*1fd0*/  UMOV UR20, UR36 ;  /* 0x0000002400147c82 */ /* 0x000fe20008000000 */
[----:B------:R-:W-:Y:S01]  /*1fe0*/  UMOV UR12, UR36 ;  /* 0x00000024000c7c82 */ /* 0x000fe20008000000 */
[----:B------:R-:W-:Y:S01]  /*1ff0*/  UMOV UR9, UR17 ;  /* 0x0000001100097c82 */ /* 0x000fe20008000000 */
[----:B------:R-:W-:Y:S01]  /*2000*/  UMOV UR11, UR18 ;  /* 0x00000012000b7c82 */ /* 0x000fe20008000000 */
[----:B------:R1:W-:Y:S01]  /*2010*/  UTMALDG.3D [UR16], [UR30], desc[UR26] ;  /* 0x00001a101e0075b4 */ /* 0x0003e20008011000 */
[----:B------:R-:W-:Y:S01]  /*2020*/  UIADD3 UR24, UPT, UPT, UR24, 0x1, URZ ;  /* 0x0000000118187890 */ /* 0x000fe2000fffe0ff */
[----:B------:R-:W-:-:S03]  /*2030*/  UMOV UR25, UR6 ;  /* 0x0000000600197c82 */ /* 0x000fc60008000000 */
[----:B------:R-:W-:Y:S01]  /*2040*/  UISETP.NE.AND UP0, UPT, UR24, UR21, UPT ;  /* 0x000000151800728c */ /* 0x000fe2000bf05270 */
[----:B------:R1:W-:Y:S08]  /*2050*/  UTMALDG.3D [UR8], [UR28], desc[UR26] ;  /* 0x00001a081c0075b4 */ /* 0x0003f00008011000 */
[----:B------:R-:W-:Y:S05]  /*2060*/  BRA.U UP0, `(.L_x_32) ;  /* 0xfffffffd005c7547 */ /* 0x000fea000b83ffff */
.L_x_27:
[----:B-1----:R-:W-:Y:S01]  /*2070*/  LEA R2, R14, UR4, 0x3 ;  /* 0x000000040e027c11 */ /* 0x002fe2000f8e18ff */
[----:B------:R-:W-:Y:S01]  /*2080*/  NOP ;  /* 0x0000000000007918 */ /* 0x000fe20000000000 */
[----:B--2---:R-:W-:Y:S02]  /*2090*/  SHF.L.U32 R3, R12, 0x1f, RZ ;  /* 0x0000001f0c037819 */ /* 0x004fe400000006ff */
[----:B------:R-:W-:Y:S02]  /*20a0*/  LEA R4, R14, UR4, 0x4 ;  /* 0x000000040e047c11 */ /* 0x000fe4000f8e20ff */
[----:B------:R-:W1:Y:S02]  /*20b0*/  SYNCS.PHASECHK.TRANS64.TRYWAIT P0, [R2+URZ+0x250], R3 ;  /* 0x00025003020075a7 */ /* 0x000e6400080011ff */
[----:B-1----:R-:W-:Y:S05]  /*20c0*/  @!P0 BRA `(.L_x_33) ;  /* 0x0000006400588947 */ /* 0x002fea0003800000 */
.L_x_139:
[----:B------:R-:W2:Y:S01]  /*20d0*/  LDS.128 R4, [R4+0x2e0] ;  /* 0x0002e00004047984 */ /* 0x000ea20000000c00 */
[----:B---3--:R-:W-:Y:S01]  /*20e0*/  ISETP.GE.AND P0, PT, R40, 0x1, PT ;  /* 0x000000012800780c */ /* 0x008fe20003f06270 */
[----:B-1----:R-:W-:Y:S01]  /*20f0*/  VIADD R2, R2, 0x260 ;  /* 0x0000026002027836 */ /* 0x002fe20000000000 */
[----:B------:R-:W-:Y:S01]  /*2100*/  @!PT LDS RZ, [RZ] ;  /* 0x00000000fffff984 */ /* 0x000fe20000000800 */
[----:B------:R-:W-:Y:S01]  /*2110*/  @!PT LDS RZ, [RZ] ;  /* 0x00000000fffff984 */ /* 0x000fe20000000800 */
[----:B------:R-:W-:Y:S01]  /*2120*/  @!PT LDS RZ, [RZ] ;  /* 0x00000000fffff984 */ /* 0x000fe20000000800 */
[----:B------:R-:W-:Y:S01]  /*2130*/  @!PT LDS RZ, [RZ] ;  /* 0x00000000fffff984 */ /* 0x000fe20000000800 */
[----:B------:R1:W-:Y:S06]  /*2140*/  MEMBAR.ALL.CTA ;  /* 0x0000000000007992 */ /* 0x0003ec0000008000 */
[----:B-1----:R-:W1:Y:S01]  /*2150*/  FENCE.VIEW.ASYNC.S ;  /* 0x00000000000073c6 */ /* 0x002e620000000000 */
[----:B------:R-:W-:-:S04]  /*2160*/  PRMT R2, RZ, 0x654, R2 ;  /* 0x00000654ff027816 */ /* 0x000fc80000000002 */
[----:B-1----:R1:W-:Y:S01]  /*2170*/  SYNCS.ARRIVE.TRANS64.RED.A1T0 RZ, [R2+URZ], RZ ;  /* 0x000000ff02ff79a7 */ /* 0x0023e200081004ff */
[----:B--2---:R-:W-:-:S13]  /*2180*/  LOP3.LUT P2, RZ, R6, 0x1, RZ, 0xc0, !PT ;  /* 0x0000000106ff7812 */ /* 0x004fda000784c0ff */
[----:B------:R-:W-:Y:S01]  /*2190*/  @P2 SHF.R.U32.HI R3, RZ, 0x10, R5 ;  /* 0x00000010ff032819 */ /* 0x000fe20000011605 */
[----:B------:R-:W-:Y:S01]  /*21a0*/  VOTEU.ANY UP0, P2 ;  /* 0x0000000000ff7886 */ /* 0x000fe20001000100 */
[----:B------:R-:W-:Y:S02]  /*21b0*/  @P2 MOV R13, R4 ;  /* 0x00000004000d2202 */ /* 0x000fe40000000f00 */
[----:B------:R-:W-:Y:S02]  /*21c0*/  @P2 R2UR.BROADCAST UR8, R3 ;  /* 0x00000000030822ca */ /* 0x000fe400008e0000 */
[----:B------:R-:W-:-:S11]  /*21d0*/  @P2 LOP3.LUT R11, R5, 0xffff, RZ, 0xc0, !PT ;  /* 0x0000ffff050b2812 */ /* 0x000fd600078ec0ff */
[----:B------:R-:W-:Y:S01]  /*21e0*/  @UP0 UMOV UR36, UR8 ;  /* 0x0000000800240c82 */ /* 0x000fe20008000000 */
[----:B-1----:R-:W-:Y:S05]  /*21f0*/  @!P0 BRA `(.L_x_34) ;  /* 0x0000000000b88947 */ /* 0x002fea0003800000 */
[----:B------:R-:W4:Y:S01]  /*2200*/  LDC.64 R4, c[0x0][0xb18] ;  /* 0x0002c600ff047b82 */ /* 0x000f220000000a00 */
[----:B------:R-:W-:-:S07]  /*2210*/  ISETP.NE.AND P3, PT, R40, 0x1, PT ;  /* 0x000000012800780c */ /* 0x000fce0003f65270 */
[----:B------:R-:W1:Y:S08]  /*2220*/  LDC.64 R6, c[0x0][0xb10] ;  /* 0x0002c400ff067b82 */ /* 0x000e700000000a00 */
[----:B------:R-:W2:Y:S08]  /*2230*/  LDC R16, c[0x0][0xb20] ;  /* 0x0002c800ff107b82 */ /* 0x000eb00000000800 */
[----:B------:R-:W3:Y:S01]  /*2240*/  LDC R18, c[0x0][0xb0c] ;  /* 0x0002c300ff127b82 */ /* 0x000ee20000000800 */
[----:B----4-:R-:W-:Y:S01]  /*2250*/  IMAD.HI.U32 R17, R0, R5, RZ ;  /* 0x0000000500117227 */ /* 0x010fe200078e00ff */
[----:B------:R-:W-:-:S03]  /*2260*/  ISETP.NE.AND P0, PT, R4, 0x1, PT ;  /* 0x000000010400780c */ /* 0x000fc60003f05270 */
[----:B------:R-:W-:-:S03]  /*2270*/  IMAD.HI.U32 R5, R11, R5, RZ ;  /* 0x000000050b057227 */ /* 0x000fc600078e00ff */
[----:B------:R-:W4:Y:S01]  /*2280*/  LDC.64 R2, c[0x0][0xb28] ;  /* 0x0002ca00ff027b82 */ /* 0x000f220000000a00 */
[----:B-1----:R-:W-:-:S04]  /*2290*/  IMAD.HI.U32 R20, R9, R6, RZ ;  /* 0x0000000609147227 */ /* 0x002fc800078e00ff */
[----:B------:R-:W-:Y:S01]  /*22a0*/  IMAD.HI.U32 R22, R13, R6, RZ ;  /* 0x000000060d167227 */ /* 0x000fe200078e00ff */
[----:B------:R-:W-:Y:S02]  /*22b0*/  SHF.R.U32.HI R20, RZ, R7, R20 ;  /* 0x00000007ff147219 */ /* 0x000fe40000011614 */
[-C--:B--2---:R-:W-:Y:S02]  /*22c0*/  SHF.R.U32.HI R17, RZ, R16.reuse, R17 ;  /* 0x00000010ff117219 */ /* 0x084fe40000011611 */
[----:B------:R-:W-:Y:S02]  /*22d0*/  SHF.R.U32.HI R16, RZ, R16, R5 ;  /* 0x00000010ff107219 */ /* 0x000fe40000011605 */
[----:B------:R-:W-:Y:S02]  /*22e0*/  SEL R17, R0, R17, !P0 ;  /* 0x0000001100117207 */ /* 0x000fe40004000000 */
[----:B------:R-:W-:Y:S02]  /*22f0*/  SHF.R.U32.HI R22, RZ, R7, R22 ;  /* 0x00000007ff167219 */ /* 0x000fe40000011616 */
[----:B---3--:R-:W-:-:S02]  /*2300*/  ISETP.NE.AND P1, PT, R18, 0x1, PT ;  /* 0x000000011200780c */ /* 0x008fc40003f25270 */
[----:B------:R-:W-:Y:S02]  /*2310*/  SEL R5, R11, R16, !P0 ;  /* 0x000000100b057207 */ /* 0x000fe40004000000 */
[----:B------:R-:W-:Y:S02]  /*2320*/  SEL R19, R9, R20, !P1 ;  /* 0x0000001409137207 */ /* 0x000fe40004800000 */
[----:B------:R-:W-:Y:S01]  /*2330*/  SEL R7, R13, R22, !P1 ;  /* 0x000000160d077207 */ /* 0x000fe20004800000 */
[----:B----4-:R-:W-:-:S04]  /*2340*/  IMAD.HI.U32 R20, R17, R2, RZ ;  /* 0x0000000211147227 */ /* 0x010fc800078e00ff */
[----:B------:R-:W-:Y:S01]  /*2350*/  IMAD.HI.U32 R6, R19, R2, RZ ;  /* 0x0000000213067227 */ /* 0x000fe200078e00ff */
[----:B------:R-:W-:-:S04]  /*2360*/  @P3 SHF.R.U32.HI R17, RZ, R3, R20 ;  /* 0x00000003ff113219 */ /* 0x000fc80000011614 */
        /* <DEDUP_REMOVED lines=8> */
[----:B------:R-:W-:-:S04]  /*23f0*/  @!P0 IMAD.HI.U32 R16, R7, R2, RZ ;  /* 0x0000000207108227 */ /* 0x000fc800078e00ff */
[----:B------:R-:W-:Y:S01]  /*2400*/  IMAD.MOV R2, RZ, RZ, -R6 ;  /* 0x000000ffff027224 */ /* 0x000fe200078e0a06 */
[----:B------:R-:W-:-:S03]  /*2410*/  @!P0 SHF.R.U32.HI R16, RZ, R3, R16 ;  /* 0x00000003ff108219 */ /* 0x000fc60000011610 */
[----:B------:R-:W-:Y:S01]  /*2420*/  IMAD R2, R40, R2, R5 ;  /* 0x0000000228027224 */ /* 0x000fe200078e0205 */
[----:B------:R-:W-:Y:S02]  /*2430*/  @!P0 SEL R3, R7, R16, !P3 ;  /* 0x0000001007038207 */ /* 0x000fe40005800000 */
[----:B------:R-:W-:-:S03]  /*2440*/  IADD3 R16, PT, PT, -R5, RZ, RZ ;  /* 0x000000ff05107210 */ /* 0x000fc60007ffe1ff */
[--C-:B------:R-:W-:Y:S02]  /*2450*/  @!P0 IMAD.IADD R6, R6, 0x1, -R3.reuse ;  /* 0x0000000106068824 */ /* 0x100fe400078e0a03 */
[----:B------:R-:W-:Y:S01]  /*2460*/  @!P0 IMAD R3, R2, R19, R3 ;  /* 0x0000001302038224 */ /* 0x000fe200078e0203 */
[----:B------:R-:W-:Y:S01]  /*2470*/  IADD3 R2, PT, PT, -R7, RZ, RZ ;  /* 0x000000ff07027210 */ /* 0x000fe20007ffe1ff */
[----:B------:R-:W-:Y:S02]  /*2480*/  @!P0 IMAD R5, R40, R6, R7 ;  /* 0x0000000628058224 */ /* 0x000fe400078e0207 */
[----:B------:R-:W-:Y:S02]  /*2490*/  IMAD R11, R4, R16, R11 ;  /* 0x00000010040b7224 */ /* 0x000fe400078e020b */
[----:B------:R-:W-:Y:S02]  /*24a0*/  @!P0 IMAD.MOV.U32 R7, RZ, RZ, R3 ;  /* 0x000000ffff078224 */ /* 0x000fe400078e0003 */
[----:B------:R-:W-:-:S02]  /*24b0*/  IMAD R2, R18, R2, R13 ;  /* 0x0000000212027224 */ /* 0x000fc400078e020d */
[----:B------:R-:W-:Y:S02]  /*24c0*/  IMAD R11, R5, R4, R11 ;  /* 0x00000004050b7224 */ /* 0x000fe400078e020b */
[----:B------:R-:W-:Y:S02]  /*24d0*/  IMAD R13, R7, R18, R2 ;  /* 0x00000012070d7224 */ /* 0x000fe400078e0202 */
.L_x_34:
[----:B------:R-:W1:Y:S02]  /*24e0*/  LDCU UR8, c[0x0][0xb30] ;  /* 0x00016600ff0877ac */ /* 0x000e640008000800 */
[----:B-1----:R-:W-:-:S09]  /*24f0*/  UISETP.NE.AND UP0, UPT, UR8, 0x1, UPT ;  /* 0x000000010800788c */ /* 0x002fd2000bf05270 */
[----:B------:R-:W-:Y:S05]  /*2500*/  BRA.U UP0, `(.L_x_35) ;  /* 0x0000000100407547 */ /* 0x000fea000b800000 */
[----:B------:R-:W1:Y:S08]  /*2510*/  LDC.64 R4, c[0x0][0xb10] ;  /* 0x0002c400ff047b82 */ /* 0x000e700000000a00 */
[----:B------:R-:W2:Y:S08]  /*2520*/  LDC.64 R2, c[0x0][0xb18] ;  /* 0x0002c600ff027b82 */ /* 0x000eb00000000a00 */
[----:B------:R-:W3:Y:S08]  /*2530*/  LDC R6, c[0x0][0xb20] ;  /* 0x0002c800ff067b82 */ /* 0x000ef00000000800 */
[----:B------:R-:W4:Y:S01]  /*2540*/  LDC R16, c[0x0][0xb0c] ;  /* 0x0002c300ff107b82 */ /* 0x000f220000000800 */
[----:B-1----:R-:W-:-:S05]  /*2550*/  IMAD.HI.U32 R4, R13, R4, RZ ;  /* 0x000000040d047227 */ /* 0x002fca00078e00ff */
[----:B------:R-:W-:Y:S01]  /*2560*/  SHF.R.U32.HI R4, RZ, R5, R4 ;  /* 0x00000005ff047219 */ /* 0x000fe20000011604 */
[----:B--2---:R-:W-:Y:S01]  /*2570*/  IMAD.HI.U32 R3, R11, R3, RZ ;  /* 0x000000030b037227 */ /* 0x004fe200078e00ff */
[----:B------:R-:W-:-:S04]  /*2580*/  ISETP.NE.AND P0, PT, R2, 0x1, PT ;  /* 0x000000010200780c */ /* 0x000fc80003f05270 */
[----:B---3--:R-:W-:-:S04]  /*2590*/  SHF.R.U32.HI R6, RZ, R6, R3 ;  /* 0x00000006ff067219 */ /* 0x008fc80000011603 */
[----:B------:R-:W-:Y:S02]  /*25a0*/  SEL R3, R11, R6, !P0 ;  /* 0x000000060b037207 */ /* 0x000fe40004000000 */
[----:B----4-:R-:W-:-:S04]  /*25b0*/  ISETP.NE.AND P1, PT, R16, 0x1, PT ;  /* 0x000000011000780c */ /* 0x010fc80003f25270 */
[----:B------:R-:W-:-:S05]  /*25c0*/  SEL R4, R13, R4, !P1 ;  /* 0x000000040d047207 */ /* 0x000fca0004800000 */
[----:B------:R-:W-:Y:S02]  /*25d0*/  IMAD.IADD R5, R3, 0x1, -R4 ;  /* 0x0000000103057824 */ /* 0x000fe400078e0a04 */
[----:B------:R-:W-:Y:S02]  /*25e0*/  IMAD.IADD R3, R4, 0x1, -R3 ;  /* 0x0000000104037824 */ /* 0x000fe400078e0a03 */
[----:B------:R-:W-:Y:S02]  /*25f0*/  IMAD R13, R5, R16, R13 ;  /* 0x00000010050d7224 */ /* 0x000fe400078e020d */
[----:B------:R-:W-:-:S07]  /*2600*/  IMAD R11, R3, R2, R11 ;  /* 0x00000002030b7224 */ /* 0x000fce00078e020b */
.L_x_35:
[----:B------:R-:W-:Y:S01]  /*2610*/  VIADD R14, R14, 0x1 ;  /* 0x000000010e0e7836 */ /* 0x000fe20000000000 */
[----:B------:R-:W-:Y:S01]  /*2620*/  PLOP3.LUT P1, PT, PT, PT, PT, 0x80, 0x8 ;  /* 0x000000000008781c */ /* 0x000fe20003f2f070 */
[----:B------:R-:W-:Y:S02]  /*2630*/  IMAD.IADD R21, R13, 0x1, R96 ;  /* 0x000000010d157824 */ /* 0x000fe400078e0260 */
[----:B------:R-:W-:Y:S01]  /*2640*/  IMAD.IADD R20, R11, 0x1, R94 ;  /* 0x000000010b147824 */ /* 0x000fe200078e025e */
[----:B------:R-:W-:-:S04]  /*2650*/  ISETP.NE.AND P0, PT, R14, 0x2, PT ;  /* 0x000000020e00780c */ /* 0x000fc80003f05270 */
[----:B------:R-:W-:Y:S02]  /*2660*/  SEL R3, RZ, 0x1, P0 ;  /* 0x00000001ff037807 */ /* 0x000fe40000000000 */
[----:B------:R-:W-:Y:S02]  /*2670*/  SEL R14, R14, RZ, P0 ;  /* 0x000000ff0e0e7207 */ /* 0x000fe40000000000 */
[----:B------:R-:W-:Y:S01]  /*2680*/  LOP3.LUT R12, R12, R3, RZ, 0x3c, !PT ;  /* 0x000000030c0c7212 */ /* 0x000fe200078e3cff */
[----:B------:R-:W-:Y:S06]  /*2690*/  @P2 BRA `(.L_x_36) ;  /* 0xfffffff000982947 */ /* 0x000fec000383ffff */
[----:B------:R-:W-:Y:S01]  /*26a0*/  UIADD3 UR4, UPT, UPT, UR4, 0x110, URZ ;  /* 0x0000011004047890 */ /* 0x000fe2000fffe0ff */
[----:B------:R-:W-:-:S03]  /*26b0*/  SHF.L.U32 R3, R15, 0x1f, RZ ;  /* 0x0000001f0f037819 */ /* 0x000fc600000006ff */
[----:B------:R-:W-:-:S09]  /*26c0*/  ULEA UR5, UR6, UR4, 0x3 ;  /* 0x0000000406057291 */ /* 0x000fd2000f8e18ff */
[----:B------:R-:W1:Y:S02]  /*26d0*/  SYNCS.PHASECHK.TRANS64.TRYWAIT P0, [UR5], R3 ;  /* 0x00000003ff0075a7 */ /* 0x000e640008001105 */
[----:B-1----:R-:W-:Y:S05]  /*26e0*/  @!P0 BRA `(.L_x_37) ;  /* 0x0000005c00e48947 */ /* 0x002fea0003800000 */
.L_x_141:
[----:B------:R-:W-:-:S04]  /*26f0*/  UIADD3 UR6, UPT, UPT, UR6, 0x1, URZ ;  /* 0x0000000106067890 */ /* 0x000fc8000fffe0ff */
[----:B------:R-:W-:-:S04]  /*2700*/  UISETP.NE.AND UP0, UPT, UR6, 0x22, UPT ;  /* 0x000000220600788c */ /* 0x000fc8000bf05270 */
[----:B------:R-:W-:Y:S02]  /*2710*/  USEL UR7, URZ, 0x1, UP0 ;  /* 0x00000001ff077887 */ /* 0x000fe40008000000 */
[----:B------:R-:W-:-:S04]  /*2720*/  USEL UR6, UR6, URZ, UP0 ;  /* 0x000000ff06067287 */ /* 0x000fc80008000000 */
[----:B------:R-:W-:Y:S01]  /*2730*/  ULEA UR5, UR6, UR4, 0x3 ;  /* 0x0000000406057291 */ /* 0x000fe2000f8e18ff */
[----:B------:R-:W-:-:S04]  /*2740*/  LOP3.LUT R2, R15, UR7, RZ, 0x3c, !PT ;  /* 0x000000070f027c12 */ /* 0x000fc8000f8e3cff */
[----:B-1----:R-:W-:-:S04]  /*2750*/  SHF.L.U32 R3, R2, 0x1f, RZ ;  /* 0x0000001f02037819 */ /* 0x002fc800000006ff */
[----:B------:R-:W1:Y:S02]  /*2760*/  SYNCS.PHASECHK.TRANS64.TRYWAIT P0, [UR5], R3 ;  /* 0x00000003ff0075a7 */ /* 0x000e640008001105 */
[----:B-1----:R-:W-:Y:S05]  /*2770*/  @!P0 BRA `(.L_x_38) ;  /* 0x0000005c00d88947 */ /* 0x002fea0003800000 */
.L_x_143:
        /* <DEDUP_REMOVED lines=9> */
.L_x_145:
        /* <DEDUP_REMOVED lines=9> */
.L_x_147:
        /* <DEDUP_REMOVED lines=9> */
.L_x_149:
        /* <DEDUP_REMOVED lines=9> */
.L_x_151:
        /* <DEDUP_REMOVED lines=9> */
.L_x_153:
        /* <DEDUP_REMOVED lines=9> */
.L_x_155:
        /* <DEDUP_REMOVED lines=9> */
.L_x_157:
        /* <DEDUP_REMOVED lines=9> */
.L_x_159:
        /* <DEDUP_REMOVED lines=9> */
.L_x_161:
        /* <DEDUP_REMOVED lines=9> */
.L_x_163:
        /* <DEDUP_REMOVED lines=9> */
.L_x_165:
        /* <DEDUP_REMOVED lines=9> */
.L_x_167:
        /* <DEDUP_REMOVED lines=9> */
.L_x_169:
        /* <DEDUP_REMOVED lines=9> */
.L_x_171:
        /* <DEDUP_REMOVED lines=9> */
.L_x_173:
        /* <DEDUP_REMOVED lines=9> */
.L_x_175:
        /* <DEDUP_REMOVED lines=9> */
.L_x_177:
        /* <DEDUP_REMOVED lines=9> */
.L_x_179:
        /* <DEDUP_REMOVED lines=9> */
.L_x_181:
        /* <DEDUP_REMOVED lines=9> */
.L_x_183:
        /* <DEDUP_REMOVED lines=9> */
.L_x_185:
        /* <DEDUP_REMOVED lines=9> */
.L_x_187:
        /* <DEDUP_REMOVED lines=9> */
.L_x_189:
        /* <DEDUP_REMOVED lines=9> */
.L_x_191:
        /* <DEDUP_REMOVED lines=9> */
.L_x_193:
        /* <DEDUP_REMOVED lines=9> */
.L_x_195:
        /* <DEDUP_REMOVED lines=9> */
.L_x_197:
        /* <DEDUP_REMOVED lines=9> */
.L_x_199:
        /* <DEDUP_REMOVED lines=9> */
.L_x_201:
        /* <DEDUP_REMOVED lines=9> */
.L_x_203:
        /* <DEDUP_REMOVED lines=9> */
.L_x_205:
[----:B------:R-:W-:-:S04]  /*38f0*/  UIADD3 UR6, UPT, UPT, UR6, 0x1, URZ ;  /* 0x0000000106067890 */ /* 0x000fc8000fffe0ff */
[----:B------:R-:W-:-:S04]  /*3900*/  UISETP.NE.AND UP0, UPT, UR6, 0x22, UPT ;  /* 0x000000220600788c */ /* 0x000fc8000bf05270 */
[----:B------:R-:W-:Y:S02]  /*3910*/  USEL UR5, URZ, 0x1, UP0 ;  /* 0x00000001ff057887 */ /* 0x000fe40008000000 */
[----:B------:R-:W-:-:S04]  /*3920*/  USEL UR6, UR6, URZ, UP0 ;  /* 0x000000ff06067287 */ /* 0x000fc80008000000 */
[----:B------:R-:W-:Y:S01]  /*3930*/  ULEA UR6, UR6, UR4, 0x3 ;  /* 0x0000000406067291 */ /* 0x000fe2000f8e18ff */
[----:B-1----:R-:W-:-:S04]  /*3940*/  LOP3.LUT R3, R2, UR5, RZ, 0x3c, !PT ;  /* 0x0000000502037c12 */ /* 0x002fc8000f8e3cff */
[----:B------:R-:W-:Y:S01]  /*3950*/  SHF.L.U32 R3, R3, 0x1f, RZ ;  /* 0x0000001f03037819 */ /* 0x000fe200000006ff */
[----:B----4-:R-:W-:-:S07]  /*3960*/  IMAD.U32 R0, RZ, RZ, UR6 ;  /* 0x00000006ff007e24 */ /* 0x010fce000f8e00ff */
.L_x_70:
[----:B-1----:R1:W2:Y:S02]  /*3970*/  SYNCS.PHASECHK.TRANS64.TRYWAIT P0, [R0+URZ], R3 ;  /* 0x00000003000075a7 */ /* 0x0022a400080011ff */
[----:B--2---:R-:W-:Y:S05]  /*3980*/  @!P0 NANOSLEEP.SYNCS 0x989680 ;  /* 0x009896800000895d */ /* 0x004fea0003900000 */
[----:B------:R-:W2:Y:S02]  /*3990*/  @!P0 SYNCS.PHASECHK.TRANS64 P0, [R0+URZ], R3 ;  /* 0x00000003000085a7 */ /* 0x000ea400080010ff */
[----:B--2---:R-:W-:Y:S05]  /*39a0*/  @P0 EXIT ;  /* 0x000000000000094d */ /* 0x004fea0003800000 */
[----:B------:R-:W-:Y:S05]  /*39b0*/  BRA `(.L_x_70) ;  /* 0xfffffffc00ec7947 */ /* 0x000fea000383ffff */
.L_x_18:
[----:B------:R-:W-:-:S04]  /*39c0*/  UISETP.NE.AND UP1, UPT, UR37, URZ, UPT ;  /* 0x000000ff2500728c */ /* 0x000fc8000bf25270 */
[----:B------:R-:W-:-:S09]  /*39d0*/  UISETP.NE.OR UP1, UPT, UR8, 0x1, UP1 ;  /* 0x000000010800788c */ /* 0x000fd20008f25670 */
[----:B------:R-:W-:Y:S05]  /*39e0*/  BRA.U UP1, `(.L_x_71) ;  /* 0x0000000501487547 */ /* 0x000fea000b800000 */
[----:B------:R-:W-:Y:S01]  /*39f0*/  ISETP.NE.AND P2, PT, R2, RZ, PT ;  /* 0x000000ff0200720c */ /* 0x000fe20003f45270 */
[----:B------:R-:W-:Y:S01]  /*3a00*/  IMAD.MOV.U32 R12, RZ, RZ, 0x1 ;  /* 0x00000001ff0c7424 */ /* 0x000fe200078e00ff */
[----:B------:R-:W-:Y:S02]  /*3a10*/  CS2R R10, SRZ ;  /* 0x00000000000a7805 */ /* 0x000fe4000001ff00 */
[----:B------:R-:W-:Y:S01]  /*3a20*/  CS2R R8, SRZ ;  /* 0x0000000000087805 */ /* 0x000fe2000001ff00 */
[----:B------:R-:W-:Y:S01]  /*3a30*/  UMOV UR4, 0x400 ;  /* 0x0000040000047882 */ /* 0x000fe20000000000 */
[----:B------:R-:W-:Y:S01]  /*3a40*/  UMOV UR6, URZ ;  /* 0x000000ff00067c82 */ /* 0x000fe20008000000 */
[----:B------:R-:W-:-:S12]  /*3a50*/  ULEA UR37, UR37, UR4, 0x18 ;  /* 0x0000000425257291 */ /* 0x000fd8000f8ec0ff */
.L_x_75:
[----:B------:R-:W-:Y:S02]  /*3a60*/  LEA R0, R8, UR37, 0x3 ;  /* 0x0000002508007c11 */ /* 0x000fe4000f8e18ff */
[----:B------:R-:W-:-:S03]  /*3a70*/  SHF.L.U32 R5, R9, 0x1f, RZ ;  /* 0x0000001f09057819 */ /* 0x000fc600000006ff */
[----:B------:R-:W-:Y:S01]  /*3a80*/  VIADD R4, R0, 0x2c0 ;  /* 0x000002c000047836 */ /* 0x000fe20000000000 */
[----:B------:R-:W1:Y:S02]  /*3a90*/  SYNCS.PHASECHK.TRANS64.TRYWAIT P0, [R0+URZ+0x2b0], R5 ;  /* 0x0002b005000075a7 */ /* 0x000e6400080011ff */
[----:B-1----:R-:W-:Y:S05]  /*3aa0*/  @!P0 BRA `(.L_x_72) ;  /* 0x00000058000c8947 */ /* 0x002fea0003800000 */
.L_x_206:
[----:B------:R-:W-:Y:S01]  /*3ab0*/  ULEA UR5, UR6, UR37, 0x3 ;  /* 0x0000002506057291 */ /* 0x000fe2000f8e18ff */
[----:B------:R-:W-:Y:S02]  /*3ac0*/  PRMT R4, RZ, 0x654, R4 ;  /* 0x00000654ff047816 */ /* 0x000fe40000000004 */
[----:B-1----:R-:W-:Y:S01]  /*3ad0*/  SHF.L.U32 R5, R12, 0x1f, RZ ;  /* 0x0000001f0c057819 */ /* 0x002fe200000006ff */
[----:B------:R-:W-:Y:S01]  /*3ae0*/  UIADD3 UR4, UPT, UPT, UR5, 0x250, URZ ;  /* 0x0000025005047890 */ /* 0x000fe2000fffe0ff */
[----:B------:R1:W-:Y:S05]  /*3af0*/  SYNCS.ARRIVE.TRANS64.RED.A1T0 RZ, [R4+URZ], RZ ;  /* 0x000000ff04ff79a7 */ /* 0x0003ea00081004ff */
[----:B------:R-:W-:Y:S01]  /*3b00*/  IMAD.U32 R7, RZ, RZ, UR4 ;  /* 0x00000004ff077e24 */ /* 0x000fe2000f8e00ff */
[----:B------:R-:W2:Y:S04]  /*3b10*/  SYNCS.PHASECHK.TRANS64.TRYWAIT P0, [UR5+0x260], R5 ;  /* 0x00026005ff0075a7 */ /* 0x000ea80008001105 */
[----:B------:R-:W-:Y:S01]  /*3b20*/  PRMT R6, R2, 0x654, R7 ;  /* 0x0000065402067816 */ /* 0x000fe20000000007 */
[----:B-1----:R-:W-:Y:S01]  /*3b30*/  @!P2 IMAD.MOV.U32 R4, RZ, RZ, 0x10 ;  /* 0x00000010ff04a424 */ /* 0x002fe200078e00ff */
[----:B--2---:R-:W-:Y:S06]  /*3b40*/  @!P0 BRA `(.L_x_73) ;  /* 0x0000005400f88947 */ /* 0x004fec0003800000 */
.L_x_208:
[----:B------:R-:W-:Y:S01]  /*3b50*/  ULEA UR4, UR6, UR37, 0x4 ;  /* 0x0000002506047291 */ /* 0x000fe2000f8e20ff */
[----:B------:R-:W-:Y:S01]  /*3b60*/  SEL R3, R6, R3, !P2 ;  /* 0x0000000306037207 */ /* 0x000fe20005000000 */
[----:B------:R-:W-:Y:S01]  /*3b70*/  UIADD3 UR5, UPT, UPT, UR5, 0x250, URZ ;  /* 0x0000025005057890 */ /* 0x000fe2000fffe0ff */
[----:B-1----:R-:W-:Y:S01]  /*3b80*/  LEA R0, R11, UR37, 0x3 ;  /* 0x000000250b007c11 */ /* 0x002fe2000f8e18ff */
[----:B------:R-:W-:Y:S01]  /*3b90*/  UIADD3 UR4, UPT, UPT, UR4, 0x2e0, URZ ;  /* 0x000002e004047890 */ /* 0x000fe2000fffe0ff */
[----:B------:R-:W-:Y:S01]  /*3ba0*/  SHF.L.U32 R5, R10, 0x1f, RZ ;  /* 0x0000001f0a057819 */ /* 0x000fe200000006ff */
[----:B------:R1:W-:Y:S01]  /*3bb0*/  @!P2 SYNCS.ARRIVE.TRANS64.RED RZ, [R3+URZ], R4 ;  /* 0x0000000403ffa9a7 */ /* 0x0003e200080004ff */
[----:B------:R-:W-:Y:S01]  /*3bc0*/  UIADD3 UR6, UPT, UPT, UR6, 0x1, URZ ;  /* 0x0000000106067890 */ /* 0x000fe2000fffe0ff */
[----:B------:R-:W-:-:S03]  /*3bd0*/  VIADD R8, R8, 0x1 ;  /* 0x0000000108087836 */ /* 0x000fc60000000000 */
[----:B------:R-:W-:Y:S02]  /*3be0*/  UISETP.NE.AND UP0, UPT, UR6, 0x2, UPT ;  /* 0x000000020600788c */ /* 0x000fe4000bf05270 */
[----:B------:R-:W-:Y:S06]  /*3bf0*/  UGETNEXTWORKID.BROADCAST [UR4], [UR5] ;  /* 0x00000000040073ca */ /* 0x000fec0008000100 */
[----:B------:R-:W-:Y:S01]  /*3c00*/  USEL UR4, URZ, 0x1, UP0 ;  /* 0x00000001ff047887 */ /* 0x000fe20008000000 */
[----:B------:R-:W-:Y:S01]  /*3c10*/  ISETP.NE.AND P0, PT, R8, 0x2, PT ;  /* 0x000000020800780c */ /* 0x000fe20003f05270 */
[----:B------:R-:W-:Y:S01]  /*3c20*/  USEL UR6, UR6, URZ, UP0 ;  /* 0x000000ff06067287 */ /* 0x000fe20008000000 */
[----:B------:R-:W2:Y:S03]  /*3c30*/  SYNCS.PHASECHK.TRANS64.TRYWAIT P1, [R0+URZ+0x250], R5 ;  /* 0x00025005000075a7 */ /* 0x000ea600080211ff */
[----:B------:R-:W-:Y:S01]  /*3c40*/  LOP3.LUT R12, R12, UR4, RZ, 0x3c, !PT ;  /* 0x000000040c0c7c12 */ /* 0x000fe2000f8e3cff */
[----:B-12---:R-:W-:Y:S07]  /*3c50*/  @!P1 BRA `(.L_x_74) ;  /* 0x0000005400cc9947 */ /* 0x006fee0003800000 */
.L_x_209:
[C---:B------:R-:W-:Y:S01]  /*3c60*/  LEA R4, R11.reuse, UR37, 0x4 ;  /* 0x000000250b047c11 */ /* 0x040fe2000f8e20ff */
[----:B-1----:R-:W-:Y:S01]  /*3c70*/  VIADD R0, R0, 0x260 ;  /* 0x0000026000007836 */ /* 0x002fe20000000000 */
[----:B------:R-:W-:Y:S01]  /*3c80*/  SEL R8, R8, RZ, P0 ;  /* 0x000000ff08087207 */ /* 0x000fe20000000000 */
[----:B------:R-:W-:-:S03]  /*3c90*/  VIADD R11, R11, 0x1 ;  /* 0x000000010b0b7836 */ /* 0x000fc60000000000 */
[----:B------:R-:W1:Y:S01]  /*3ca0*/  LDS.128 R4, [R4+0x2e0] ;  /* 0x0002e00004047984 */ /* 0x000e620000000c00 */
[----:B------:R-:W-:Y:S02]  /*3cb0*/  PRMT R0, RZ, 0x654, R0 ;  /* 0x00000654ff007816 */ /* 0x000fe40000000000 */
[C---:B------:R-:W-:Y:S01]  /*3cc0*/  ISETP.NE.AND P1, PT, R11.reuse, 0x2, PT ;  /* 0x000000020b00780c */ /* 0x040fe20003f25270 */
[----:B------:R-:W-:Y:S01]  /*3cd0*/  @!PT LDS RZ, [RZ] ;  /* 0x00000000fffff984 */ /* 0x000fe20000000800 */
[----:B------:R-:W-:Y:S01]  /*3ce0*/  @!PT LDS RZ, [RZ] ;  /* 0x00000000fffff984 */ /* 0x000fe20000000800 */
[----:B------:R-:W-:Y:S01]  /*3cf0*/  @!PT LDS RZ, [RZ] ;  /* 0x00000000fffff984 */ /* 0x000fe20000000800 */
[----:B------:R-:W-:Y:S01]  /*3d00*/  @!PT LDS RZ, [RZ] ;  /* 0x00000000fffff984 */ /* 0x000fe20000000800 */
[----:B------:R2:W-:Y:S06]  /*3d10*/  MEMBAR.ALL.CTA ;  /* 0x0000000000007992 */ /* 0x0005ec0000008000 */
[----:B--2---:R-:W2:Y:S01]  /*3d20*/  FENCE.VIEW.ASYNC.S ;  /* 0x00000000000073c6 */ /* 0x004ea20000000000 */
[----:B------:R-:W-:Y:S01]  /*3d30*/  SEL R11, R11, RZ, P1 ;  /* 0x000000ff0b0b7207 */ /* 0x000fe20000800000 */
[----:B--2---:R2:W-:Y:S01]  /*3d40*/  SYNCS.ARRIVE.TRANS64.RED.A1T0 RZ, [R0+URZ], RZ ;  /* 0x000000ff00ff79a7 */ /* 0x0045e200081004ff */
[----:B-1----:R-:W-:-:S02]  /*3d50*/  LOP3.LUT P3, RZ, R6, 0x1, RZ, 0xc0, !PT ;  /* 0x0000000106ff7812 */ /* 0x002fc4000786c0ff */
[----:B------:R-:W-:-:S04]  /*3d60*/  SEL R5, RZ, 0x1, P1 ;  /* 0x00000001ff057807 */ /* 0x000fc80000800000 */
[----:B------:R-:W-:Y:S02]  /*3d70*/  LOP3.LUT R10, R10, R5, RZ, 0x3c, !PT ;  /* 0x000000050a0a7212 */ /* 0x000fe400078e3cff */
[----:B--2---:R-:W-:-:S04]  /*3d80*/  SEL R0, RZ, 0x1, P0 ;  /* 0x00000001ff007807 */ /* 0x004fc80000000000 */
[----:B------:R-:W-:Y:S01]  /*3d90*/  LOP3.LUT R9, R9, R0, RZ, 0x3c, !PT ;  /* 0x0000000009097212 */ /* 0x000fe200078e3cff */
[----:B------:R-:W-:Y:S06]  /*3da0*/  @P3 BRA `(.L_x_75) ;  /* 0xfffffffc002c3947 */ /* 0x000fec000383ffff */
[----:B------:R-:W-:Y:S01]  /*3db0*/  ULEA UR5, UR6, UR37, 0x3 ;  /* 0x0000002506057291 */ /* 0x000fe2000f8e18ff */
[----:B------:R-:W-:-:S08]  /*3dc0*/  SHF.L.U32 R3, R12, 0x1f, RZ ;  /* 0x0000001f0c037819 */ /* 0x000fd000000006ff */
[----:B------:R-:W1:Y:S02]  /*3dd0*/  SYNCS.PHASECHK.TRANS64 P0, [UR5+0x260], R3 ;  /* 0x00026003ff0075a7 */ /* 0x000e640008001005 */
[----:B-1----:R-:W-:Y:S05]  /*3de0*/  @P0 BRA `(.L_x_76) ;  /* 0x0000000000080947 */ /* 0x002fea0003800000 */
[----:B------:R-:W1:Y:S02]  /*3df0*/  SYNCS.PHASECHK.TRANS64.TRYWAIT P0, [UR5+0x260], R3 ;  /* 0x00026003ff0075a7 */ /* 0x000e640008001105 */
[----:B-1----:R-:W-:Y:S05]  /*3e00*/  @!P0 BRA `(.L_x_77) ;  /* 0x0000005400748947 */ /* 0x002fea0003800000 */
.L_x_76:
[----:B------:R-:W-:-:S04]  /*3e10*/  UIADD3 UR4, UPT, UPT, UR6, 0x1, URZ ;  /* 0x0000000106047890 */ /* 0x000fc8000fffe0ff */
[----:B------:R-:W-:-:S04]  /*3e20*/  UISETP.NE.AND UP0, UPT, UR4, 0x2, UPT ;  /* 0x000000020400788c */ /* 0x000fc8000bf05270 */
[----:B------:R-:W-:Y:S02]  /*3e30*/  USEL UR7, URZ, 0x1, UP0 ;  /* 0x00000001ff077887 */ /* 0x000fe40008000000 */
[----:B------:R-:W-:-:S04]  /*3e40*/  USEL UR4, UR4, URZ, UP0 ;  /* 0x000000ff04047287 */ /* 0x000fc80008000000 */
[----:B------:R-:W-:Y:S01]  /*3e50*/  ULEA UR4, UR4, UR37, 0x3 ;  /* 0x0000002504047291 */ /* 0x000fe2000f8e18ff */
[----:B-1----:R-:W-:-:S04]  /*3e60*/  LOP3.LUT R3, R12, UR7, RZ, 0x3c, !PT ;  /* 0x000000070c037c12 */ /* 0x002fc8000f8e3cff */
[----:B------:R-:W-:-:S04]  /*3e70*/  SHF.L.U32 R0, R3, 0x1f, RZ ;  /* 0x0000001f03007819 */ /* 0x000fc800000006ff */
[----:B------:R-:W1:Y:S02]  /*3e80*/  SYNCS.PHASECHK.TRANS64 P0, [UR4+0x260], R0 ;  /* 0x00026000ff0075a7 */ /* 0x000e640008001004 */
[----:B-1----:R-:W-:Y:S05]  /*3e90*/  @P0 EXIT ;  /* 0x000000000000094d */ /* 0x002fea0003800000 */
[----:B------:R-:W-:Y:S02]  /*3ea0*/  SHF.L.U32 R3, R3, 0x1f, RZ ;  /* 0x0000001f03037819 */ /* 0x000fe400000006ff */
[----:B------:R-:W-:-:S07]  /*3eb0*/  MOV R0, UR4 ;  /* 0x0000000400007c02 */ /* 0x000fce0008000f00 */
.L_x_78:
[----:B-1----:R1:W2:Y:S02]  /*3ec0*/  SYNCS.PHASECHK.TRANS64.TRYWAIT P0, [R0+URZ+0x260], R3 ;  /* 0x00026003000075a7 */ /* 0x0022a400080011ff */
[----:B--2---:R-:W-:Y:S05]  /*3ed0*/  @!P0 NANOSLEEP.SYNCS 0x989680 ;  /* 0x009896800000895d */ /* 0x004fea0003900000 */
[----:B------:R-:W2:Y:S02]  /*3ee0*/  @!P0 SYNCS.PHASECHK.TRANS64 P0, [R0+URZ+0x260], R3 ;  /* 0x00026003000085a7 */ /* 0x000ea400080010ff */
[----:B--2---:R-:W-:Y:S05]  /*3ef0*/  @P0 EXIT ;  /* 0x000000000000094d */ /* 0x004fea0003800000 */
[----:B------:R-:W-:Y:S05]  /*3f00*/  BRA `(.L_x_78) ;  /* 0xfffffffc00ec7947 */ /* 0x000fea000383ffff */
.L_x_71:
[----:B------:R-:W-:-:S09]  /*3f10*/  UISETP.NE.AND UP1, UPT, UR8, URZ, UPT ;  /* 0x000000ff0800728c */ /* 0x000fd2000bf25270 */
[----:B------:R-:W-:Y:S05]  /*3f20*/  BRA.U UP1, `(.L_x_79) ;  /* 0x0000000d01787547 */ /* 0x000fea000b800000 */
[----:B------:R-:W-:Y:S01]  /*3f30*/  UMOV UR4, 0x40 ;  /* 0x0000004000047882 */ /* 0x000fe20000000000 */
[----:B------:R-:W-:Y:S01]  /*3f40*/  NOP ;  /* 0x0000000000007918 */ /* 0x000fe20000000000 */
[----:B------:R-:W-:Y:S01]  /*3f50*/  ULEA UR4, UR37, UR4, 0x18 ;  /* 0x0000000425047291 */ /* 0x000fe2000f8ec0ff */
[----:B------:R-:W-:Y:S02]  /*3f60*/  UMOV UR5, 0x400 ;  /* 0x0000040000057882 */ /* 0x000fe40000000000 */
[----:B------:R-:W-:-:S06]  /*3f70*/  ULEA UR37, UR37, UR5, 0x18 ;  /* 0x0000000525257291 */ /* 0x000fcc000f8ec0ff */
[----:B------:R-:W1:Y:S02]  /*3f80*/  LDS.U8 R0, [UR4+0x1c] ;  /* 0x00001c04ff007984 */ /* 0x000e640008000000 */
[----:B-1----:R-:W-:-:S13]  /*3f90*/  ISETP.NE.AND P0, PT, R0, RZ, PT ;  /* 0x000000ff0000720c */ /* 0x002fda0003f05270 */
[----:B------:R-:W-:Y:S05]  /*3fa0*/  @P0 BRA `(.L_x_80) ;  /* 0x0000000000580947 */ /* 0x000fea0003800000 */
[----:B------:R-:W-:-:S13]  /*3fb0*/  ELECT P0, URZ, PT ;  /* 0x0000000000ff782f */ /* 0x000fda0003800000 */
[----:B------:R-:W-:Y:S05]  /*3fc0*/  @!P0 BRA `(.L_x_81) ;  /* 0x0000000000608947 */ /* 0x000fea0003800000 */
[----:B------:R-:W-:Y:S01]  /*3fd0*/  UMOV UR5, 0x10 ;  /* 0x0000001000057882 */ /* 0x000fe20000000000 */
[----:B------:R-:W-:Y:S01]  /*3fe0*/  HFMA2 R0, -RZ, RZ, 0, 5.9604644775390625e-08 ;  /* 0x00000001ff007431 */ /* 0x000fe200000001ff */
[----:B------:R-:W-:-:S03]  /*3ff0*/  MOV R2, 0xffff ;  /* 0x0000ffff00027802 */ /* 0x000fc60000000f00 */
[----:B------:R-:W-:Y:S04]  /*4000*/  DEPBAR.LE SB1, 0x36 ;  /* 0x00009d800000791a */ /* 0x000fe80000000000 */
[----:B------:R-:W1:Y:S02]  /*4010*/  UTCATOMSWS.FIND_AND_SET.ALIGN UP0, UR5, UR5 ;  /* 0x00000005000575e3 */ /* 0x000e640008000800 */
[----:B-1----:R-:W-:Y:S01]  /*4020*/  MOV R3, UR5 ;  /* 0x0000000500037c02 */ /* 0x002fe20008000f00 */
[----:B------:R-:W-:Y:S06]  /*4030*/  BRA.U UP0, `(.L_x_82) ;  /* 0x0000000100187547 */ /* 0x000fec000b800000 */
.L_x_83:
[----:B------:R-:W-:Y:S05]  /*4040*/  NANOSLEEP 0x64 ;  /* 0x000000640000795d */ /* 0x000fea0003800000 */
[----:B------:R-:W-:-:S05]  /*4050*/  UMOV UR5, 0x10 ;  /* 0x0000001000057882 */ /* 0x000fca0000000000 */
[----:B------:R-:W-:Y:S04]  /*4060*/  DEPBAR.LE SB1, 0x36 ;  /* 0x00009d800000791a */ /* 0x000fe80000000000 */
[----:B------:R-:W1:Y:S02]  /*4070*/  UTCATOMSWS.FIND_AND_SET.ALIGN UP0, UR5, UR5 ;  /* 0x00000005000575e3 */ /* 0x000e640008000800 */
[----:B-1----:R-:W-:Y:S01]  /*4080*/  MOV R3, UR5 ;  /* 0x0000000500037c02 */ /* 0x002fe20008000f00 */
[----:B------:R-:W-:Y:S05]  /*4090*/  BRA.U !UP0, `(.L_x_83) ;  /* 0xfffffffd08e87547 */ /* 0x000fea000b83ffff */
.L_x_82:
[-C--:B------:R-:W-:Y:S02]  /*40a0*/  SHF.L.U32 R2, R2, R3.reuse, RZ ;  /* 0x0000000302027219 */ /* 0x080fe400000006ff */
[----:B------:R-:W-:Y:S01]  /*40b0*/  SHF.L.U32 R0, R0, R3, RZ ;  /* 0x0000000300007219 */ /* 0x000fe200000006ff */
[----:B------:R-:W-:Y:S02]  /*40c0*/  IMAD.SHL.U32 R3, R3, 0x20, RZ ;  /* 0x0000002003037824 */ /* 0x000fe400078e00ff */
[----:B------:R1:W-:Y:S04]  /*40d0*/  ATOMS.OR RZ, [UR4+0x14], R2 ;  /* 0x00001402ffff798c */ /* 0x0003e8000b000004 */
[----:B------:R1:W-:Y:S04]  /*40e0*/  ATOMS.OR RZ, [UR4+0x18], R0 ;  /* 0x00001800ffff798c */ /* 0x0003e8000b000004 */
[----:B------:R1:W-:Y:S01]  /*40f0*/  STS [UR37+0x300], R3 ;  /* 0x00030003ff007988 */ /* 0x0003e20008000825 */
[----:B------:R-:W-:Y:S05]  /*4100*/  BRA `(.L_x_81) ;  /* 0x0000000000107947 */ /* 0x000fea0003800000 */
.L_x_80:
[----:B------:R-:W-:Y:S02]  /*4110*/  MOV R0, 0xffffffff ;  /* 0xffffffff00007802 */ /* 0x000fe40000000f00 */
[----:B------:R-:W-:-:S03]  /*4120*/  MOV R2, 0x4150 ;  /* 0x0000415000027802 */ /* 0x000fc60000000f00 */
[----:B------:R1:W-:Y:S04]  /*4130*/  STS [UR37+0x300], R0 ;  /* 0x00030000ff007988 */ /* 0x0003e80008000825 */
[----:B-1-3-5:R-:W-:Y:S05]  /*4140*/  CALL.REL.NOINC `($__internal_1_$__cuda_sm10x_tcgen05_guardrail_trap_phase_invalid_during_alloc) ;  /* 0x0000005800307944 */ /* 0x02afea0003c00000 */
.L_x_81:
[----:B------:R-:W-:Y:S05]  /*4150*/  WARPSYNC.ALL ;  /* 0x0000000000007948 */ /* 0x000fea0003800000 */
[----:B------:R-:W2:Y:S01]  /*4160*/  S2UR UR6, SR_CgaCtaId ;  /* 0x00000000000679c3 */ /* 0x000ea20000008800 */
[----:B------:R-:W-:Y:S01]  /*4170*/  UMOV UR4, 0x400 ;  /* 0x0000040000047882 */ /* 0x000fe20000000000 */
[----:B------:R-:W-:-:S06]  /*4180*/  NOP ;  /* 0x0000000000007918 */ /* 0x000fcc0000000000 */
[----:B------:R-:W-:Y:S06]  /*4190*/  BAR.ARV 0x6, 0xa0 ;  /* 0x0182800000007b1d */ /* 0x000fec0000002000 */
[----:B------:R-:W4:Y:S01]  /*41a0*/  LDCU UR7, c[0x0][0x38c] ;  /* 0x00007180ff0777ac */ /* 0x000f220008000800 */
[----:B------:R-:W-:Y:S01]  /*41b0*/  IMAD.MOV.U32 R11, RZ, RZ, 0x1 ;  /* 0x00000001ff0b7424 */ /* 0x000fe200078e00ff */
[----:B------:R-:W-:Y:S01]  /*41c0*/  CS2R R8, SRZ ;  /* 0x0000000000087805 */ /* 0x000fe2000001ff00 */
[----:B------:R-:W-:Y:S01]  /*41d0*/  IMAD.MOV.U32 R10, RZ, RZ, RZ ;  /* 0x000000ffff0a7224 */ /* 0x000fe200078e00ff */
[----:B------:R-:W-:Y:S01]  /*41e0*/  UMOV UR17, URZ ;  /* 0x000000ff00117c82 */ /* 0x000fe20008000000 */
[----:B------:R-:W-:Y:S01]  /*41f0*/  UMOV UR16, URZ ;  /* 0x000000ff00107c82 */ /* 0x000fe20008000000 */
[----:B------:R-:W-:Y:S01]  /*4200*/  UMOV UR20, 0x0 ;  /* 0x0000000000147882 */ /* 0x000fe20000000000 */
[----:B------:R-:W-:Y:S01]  /*4210*/  UMOV UR21, 0x4210410 ;  /* 0x0421041000157882 */ /* 0x000fe20000000000 */
[----:B--2---:R-:W-:Y:S01]  /*4220*/  ULEA UR6, UR6, UR4, 0x18 ;  /* 0x0000000406067291 */ /* 0x004fe2000f8ec0ff */
[----:B------:R-:W2:Y:S03]  /*4230*/  LDCU UR4, c[0x0][0x38c] ;  /* 0x00007180ff0477ac */ /* 0x000ea60008000800 */
[----:B------:R-:W-:-:S02]  /*4240*/  UIADD3 UR11, UPT, UPT, UR6, 0x4600, URZ ;  /* 0x00004600060b7890 */ /* 0x000fc4000fffe0ff */
[----:B----4-:R-:W-:-:S03]  /*4250*/  UIADD3 UR7, UPT, UPT, UR7, 0x1f, URZ ;  /* 0x0000001f07077890 */ /* 0x010fc6000fffe0ff */
[----:B-1----:R-:W1:Y:S01]  /*4260*/  LDS R0, [UR6+0x300] ;  /* 0x00030006ff007984 */ /* 0x002e620008000800 */
[----:B------:R-:W-:Y:S02]  /*4270*/  UIADD3 UR18, UPT, UPT, UR6, 0x15600, URZ ;  /* 0x0001560006127890 */ /* 0x000fe4000fffe0ff */
[----:B------:R-:W-:Y:S02]  /*4280*/  USHF.R.S32.HI UR5, URZ, 0x1f, UR7 ;  /* 0x0000001fff057899 */ /* 0x000fe40008011407 */
[----:B------:R-:W-:Y:S02]  /*4290*/  USHF.R.U32.HI UR11, URZ, 0x4, UR11 ;  /* 0x00000004ff0b7899 */ /* 0x000fe4000801160b */
[----:B------:R-:W-:Y:S02]  /*42a0*/  ULEA.HI UR5, UR5, UR7, URZ, 0x5 ;  /* 0x0000000705057291 */ /* 0x000fe4000f8f28ff */
[----:B------:R-:W-:Y:S02]  /*42b0*/  USHF.R.U32.HI UR18, URZ, 0x4, UR18 ;  /* 0x00000004ff127899 */ /* 0x000fe40008011612 */
[----:B------:R-:W-:-:S02]  /*42c0*/  USHF.R.S32.HI UR5, URZ, 0x5, UR5 ;  /* 0x00000005ff057899 */ /* 0x000fc40008011405 */
[----:B------:R-:W-:Y:S02]  /*42d0*/  ULOP3.LUT UR11, UR11, 0x3fff, URZ, 0xc0, !UPT ;  /* 0x00003fff0b0b7892 */ /* 0x000fe4000f8ec0ff */
[----:B------:R-:W-:Y:S02]  /*42e0*/  UISETP.LT.AND UP0, UPT, UR5, 0x1, UPT ;  /* 0x000000010500788c */ /* 0x000fe4000bf01270 */
[----:B------:R-:W-:Y:S02]  /*42f0*/  ULOP3.LUT UR18, UR18, 0x3fff, URZ, 0xc0, !UPT ;  /* 0x00003fff12127892 */ /* 0x000fe4000f8ec0ff */
[----:B------:R-:W-:Y:S02]  /*4300*/  USEL UR10, UR5, 0x1, !UP0 ;  /* 0x00000001050a7887 */ /* 0x000fe4000c000000 */
[----:B------:R-:W-:Y:S02]  /*4310*/  ULOP3.LUT UR11, UR11, 0x10000, URZ, 0xfc, !UPT ;  /* 0x000100000b0b7892 */ /* 0x000fe4000f8efcff */
[----:B------:R-:W-:-:S02]  /*4320*/  UIADD3 UR10, UPT, UPT, -UR10, URZ, URZ ;  /* 0x000000ff0a0a7290 */ /* 0x000fc4000fffe1ff */
[----:B--2---:R-:W-:Y:S01]  /*4330*/  UISETP.GE.AND UP3, UPT, UR4, 0x1, UPT ;  /* 0x000000010400788c */ /* 0x004fe2000bf66270 */
[----:B-1----:R-:W-:-:S15]  /*4340*/  R2UR UR19, R0 ;  /* 0x00000000001372ca */ /* 0x002fde00000e0000 */
.L_x_90:
[----:B------:R-:W-:Y:S02]  /*4350*/  LEA R0, R10, UR6, 0x3 ;  /* 0x000000060a007c11 */ /* 0x000fe4000f8e18ff */
[----:B------:R-:W-:Y:S02]  /*4360*/  SHF.L.U32 R5, R9, 0x1f, RZ ;  /* 0x0000001f09057819 */ /* 0x000fe400000006ff */
[----:B------:R-:W-:Y:S01]  /*4370*/  PLOP3.LUT P0, PT, PT, PT, UP3, 0x80, 0x8 ;  /* 0x000000000008781c */ /* 0x000fe20003f0f038 */
[----:B------:R-:W-:Y:S01]  /*4380*/  VIADD R3, R0, 0x260 ;  /* 0x0000026000037836 */ /* 0x000fe20000000000 */
[----:B-1----:R-:W1:Y:S02]  /*4390*/  SYNCS.PHASECHK.TRANS64.TRYWAIT P1, [R0+URZ+0x250], R5 ;  /* 0x00025005000075a7 */ /* 0x002e6400080211ff */
[----:B-1--4-:R-:W-:Y:S09]  /*43a0*/  @!P1 BRA `(.L_x_84) ;  /* 0x0000005000249947 */ /* 0x012ff20003800000 */
.L_x_211:
[----:B------:R-:W-:Y:S01]  /*43b0*/  LEA R4, R10, UR6, 0x4 ;  /* 0x000000060a047c11 */ /* 0x000fe2000f8e20ff */
[----:B------:R-:W-:Y:S01]  /*43c0*/  @UP3 ULEA UR4, UR16, UR6, 0x3 ;  /* 0x0000000610043291 */ /* 0x000fe2000f8e18ff */
[----:B------:R-:W-:Y:S01]  /*43d0*/  PLOP3.LUT P2, PT, PT, PT, PT, 0x80, 0x8 ;  /* 0x000000000008781c */ /* 0x000fe20003f4f070 */
[----:B------:R-:W-:Y:S01]  /*43e0*/  ULEA UR9, UR17, UR6, 0x3 ;  /* 0x0000000611097291 */ /* 0x000fe2000f8e18ff */
[----:B------:R-:W-:Y:S02]  /*43f0*/  PRMT R3, RZ, 0x654, R3 ;  /* 0x00000654ff037816 */ /* 0x000fe40000000003 */
[----:B-1----:R-:W1:Y:S01]  /*4400*/  LDS.128 R4, [R4+0x2e0] ;  /* 0x0002e00004047984 */ /* 0x002e620000000c00 */
[----:B------:R-:W-:Y:S02]  /*4410*/  @P0 SHF.L.U32 R2, R8, 0x1f, RZ ;  /* 0x0000001f08020819 */ /* 0x000fe400000006ff */
[----:B------:R-:W-:Y:S01]  /*4420*/  SHF.L.U32 R0, R11, 0x1f, RZ ;  /* 0x0000001f0b007819 */ /* 0x000fe200000006ff */
[----:B------:R-:W-:Y:S01]  /*4430*/  @!PT LDS RZ, [RZ] ;  /* 0x00000000fffff984 */ /* 0x000fe20000000800 */
[----:B------:R-:W-:Y:S01]  /*4440*/  @!PT LDS RZ, [RZ] ;  /* 0x00000000fffff984 */ /* 0x000fe20000000800 */
[----:B------:R-:W-:Y:S01]  /*4450*/  @!PT LDS RZ, [RZ] ;  /* 0x00000000fffff984 */ /* 0x000fe20000000800 */
[----:B------:R-:W-:Y:S01]  /*4460*/  @!PT LDS RZ, [RZ] ;  /* 0x00000000fffff984 */ /* 0x000fe20000000800 */
[----:B------:R2:W-:Y:S06]  /*4470*/  MEMBAR.ALL.CTA ;  /* 0x0000000000007992 */ /* 0x0005ec0000008000 */
[----:B--2---:R-:W2:Y:S02]  /*4480*/  FENCE.VIEW.ASYNC.S ;  /* 0x00000000000073c6 */ /* 0x004ea40000000000 */
[----:B--2---:R2:W-:Y:S01]  /*4490*/  SYNCS.ARRIVE.TRANS64.RED.A1T0 RZ, [R3+URZ], RZ ;  /* 0x000000ff03ff79a7 */ /* 0x0045e200081004ff */
[----:B------:R2:W4:Y:S01]  /*44a0*/  @P0 SYNCS.PHASECHK.TRANS64.TRYWAIT P2, [UR4], R2 ;  /* 0x00000002ff0005a7 */ /* 0x0005220008041104 */
[----:B-1----:R-:W-:Y:S01]  /*44b0*/  LOP3.LUT P1, RZ, R6, 0x1, RZ, 0xc0, !PT ;  /* 0x0000000106ff7812 */ /* 0x002fe2000782c0ff */
[----:B------:R-:W1:Y:S02]  /*44c0*/  SYNCS.PHASECHK.TRANS64.TRYWAIT P0, [UR9+0x290], R0 ;  /* 0x00029000ff0075a7 */ /* 0x000e640008001109 */
[----:B-12-4-:R-:W-:Y:S10]  /*44d0*/  @!P0 BRA `(.L_x_85) ;  /* 0x0000004c00ec8947 */ /* 0x016ff40003800000 */
.L_x_213:
[----:B------:R-:W-:Y:S01]  /*44e0*/  IADD3 R10, PT, PT, R10, 0x1, RZ ;  /* 0x000000010a0a7810 */ /* 0x000fe20007ffe0ff */
[----:B------:R-:W-:Y:S06]  /*44f0*/  BRA.U !UP3, `(.L_x_86) ;  /* 0x000000010ba47547 */ /* 0x000fec000b800000 */
[----:B------:R-:W-:Y:S02]  /*4500*/  ULEA.HI UR8, UR17, UR17, URZ, 0x1 ;  /* 0x0000001111087291 */ /* 0x000fe4000f8f08ff */
[----:B------:R-:W-:Y:S02]  /*4510*/  UPLOP3.LUT UP4, UPT, UPT, UPT, UPT, 0x40, 0x4 ;  /* 0x000000000004789c */ /* 0x000fe40003f8e870 */
[----:B------:R-:W-:Y:S02]  /*4520*/  USHF.L.U32 UR4, UR8, 0x6, URZ ;  /* 0x0000000608047899 */ /* 0x000fe400080006ff */
[----:B------:R-:W-:Y:S02]  /*4530*/  ULOP3.LUT UR8, UR8, 0xffe, URZ, 0xc0, !UPT ;  /* 0x00000ffe08087892 */ /* 0x000fe4000f8ec0ff */
[----:B------:R-:W-:Y:S02]  /*4540*/  ULOP3.LUT UR4, UR4, 0xffffff80, URZ, 0xc0, !UPT ;  /* 0xffffff8004047892 */ /* 0x000fe4000f8ec0ff */
[----:B------:R-:W-:-:S02]  /*4550*/  UIADD3 UR8, UPT, UPT, -UR8, UR17, URZ ;  /* 0x0000001108087290 */ /* 0x000fc4000fffe1ff */
[----:B------:R-:W-:Y:S01]  /*4560*/  UIADD3 UR4, UPT, UPT, UR19, UR4, URZ ;  /* 0x0000000413047290 */ /* 0x000fe2000fffe0ff */
[----:B------:R-:W-:Y:S01]  /*4570*/  UMOV UR15, UR10 ;  /* 0x0000000a000f7c82 */ /* 0x000fe20008000000 */
[----:B------:R-:W-:Y:S02]  /*4580*/  UMOV UR14, UR5 ;  /* 0x00000005000e7c82 */ /* 0x000fe40008000000 */
[----:B------:R-:W-:Y:S01]  /*4590*/  ULEA UR8, UR8, UR4, 0x14 ;  /* 0x0000000408087291 */ /* 0x000fe2000f8ea0ff */
[----:B------:R-:W-:-:S11]  /*45a0*/  UMOV UR13, UR16 ;  /* 0x00000010000d7c82 */ /* 0x000fd60008000000 */
.L_x_89:
[----:B------:R-:W-:Y:S02]  /*45b0*/  UIADD3 UR15, UPT, UPT, UR15, 0x1, URZ ;  /* 0x000000010f0f7890 */ /* 0x000fe4000fffe0ff */
[----:B--2---:R-:W-:Y:S02]  /*45c0*/  ULEA UR7, UR13, UR6, 0x3 ;  /* 0x000000060d077291 */ /* 0x004fe4000f8e18ff */
[----:B------:R-:W-:Y:S01]  /*45d0*/  UISETP.NE.AND UP0, UPT, UR15, URZ, UPT ;  /* 0x000000ff0f00728c */ /* 0x000fe2000bf05270 */
[----:B----4-:R-:W-:Y:S10]  /*45e0*/  @P2 BRA `(.L_x_87) ;  /* 0x00000000000c2947 */ /* 0x010ff40003800000 */
[----:B-1----:R-:W-:Y:S04]  /*45f0*/  SHF.L.U32 R3, R8, 0x1f, RZ ;  /* 0x0000001f08037819 */ /* 0x002fe800000006ff */
[----:B------:R-:W1:Y:S02]  /*4600*/  SYNCS.PHASECHK.TRANS64.TRYWAIT P0, [UR7], R3 ;  /* 0x00000003ff0075a7 */ /* 0x000e640008001107 */
[----:B-1----:R-:W-:Y:S05]  /*4610*/  @!P0 BRA `(.L_x_88) ;  /* 0x0000004c00b48947 */ /* 0x002fea0003800000 */
.L_x_87:
[----:B------:R-:W-:Y:S01]  /*4620*/  UISETP.NE.AND UP1, UPT, UR14, 0x1, UPT ;  /* 0x000000010e00788c */ /* 0x000fe2000bf25270 */
[----:B------:R-:W-:Y:S01]  /*4630*/  PLOP3.LUT P2, PT, PT, PT, PT, 0x80, 0x8 ;  /* 0x000000000008781c */ /* 0x000fe20003f4f070 */
[----:B------:R-:W-:Y:S02]  /*4640*/  UIADD3 UR16, UPT, UPT, UR13, 0x1, URZ ;  /* 0x000000010d107890 */ /* 0x000fe4000fffe0ff */
[----:B------:R-:W-:Y:S02]  /*4650*/  ULEA UR22, UR13, UR11, 0x7 ;  /* 0x0000000b0d167291 */ /* 0x000fe4000f8e38ff */
[----:B------:R-:W-:Y:S01]  /*4660*/  UISETP.NE.AND UP2, UPT, UR16, 0x22, UPT ;  /* 0x000000221000788c */ /* 0x000fe2000bf45270 */
[----:B------:R-:W-:Y:S01]  /*4670*/  PLOP3.LUT P0, PT, PT, PT, UP1, 0x80, 0x8 ;  /* 0x000000000008781c */ /* 0x000fe20003f0f018 */
[----:B------:R-:W-:Y:S02]  /*4680*/  UIADD3 UR7, UPT, UPT, UR7, 0x110, URZ ;  /* 0x0000011007077890 */ /* 0x000fe4000fffe0ff */
[----:B------:R-:W-:Y:S02]  /*4690*/  USEL UR12, URZ, 0x1, UP2 ;  /* 0x00000001ff0c7887 */ /* 0x000fe40009000000 */
[----:B------:R-:W-:Y:S01]  /*46a0*/  USEL UR16, UR16, URZ, UP2 ;  /* 0x000000ff10107287 */ /* 0x000fe20009000000 */
[----:B------:R-:W-:Y:S01]  /*46b0*/  UMOV UR23, 0xc0004010 ;  /* 0xc000401000177882 */ /* 0x000fe20000000000 */
[----:B------:R-:W-:Y:S02]  /*46c0*/  UMOV UR25, 0x40004040 ;  /* 0x4000404000197882 */ /* 0x000fe40000000000 */
[----:B------:R-:W-:Y:S01]  /*46d0*/  @UP1 ULEA UR4, UR16, UR6, 0x3 ;  /* 0x0000000610041291 */ /* 0x000fe2000f8e18ff */
[----:B------:R-:W-:Y:S01]  /*46e0*/  LOP3.LUT R8, R8, UR12, RZ, 0x3c, !PT ;  /* 0x0000000c08087c12 */ /* 0x000fe2000f8e3cff */
[----:B------:R-:W-:Y:S03]  /*46f0*/  UIADD3 UR14, UPT, UPT, UR14, -0x1, URZ ;  /* 0xffffffff0e0e7890 */ /* 0x000fe6000fffe0ff */
[----:B-1----:R-:W-:Y:S04]  /*4700*/  @P0 SHF.L.U32 R0, R8, 0x1f, RZ ;  /* 0x0000001f08000819 */ /* 0x002fe800000006ff */
[----:B------:R2:W4:Y:S01]  /*4710*/  @P0 SYNCS.PHASECHK.TRANS64.TRYWAIT P2, [UR4], R0 ;  /* 0x00000000ff0005a7 */ /* 0x0005220008041104 */
[----:B------:R-:W-:Y:S03]  /*4720*/  USHF.L.U32 UR4, UR13, 0x8, URZ ;  /* 0x000000080d047899 */ /* 0x000fe600080006ff */
[----:B------:R-:W-:Y:S01]  /*4730*/  UMOV UR13, UR16 ;  /* 0x00000010000d7c82 */ /* 0x000fe20008000000 */
[----:B------:R-:W-:Y:S09]  /*4740*/  UIADD3 UR24, UPT, UPT, UR18, UR4, URZ ;  /* 0x0000000412187290 */ /* 0x000ff2000fffe0ff */
[----:B------:R2:W-:Y:S01]  /*4750*/  UTCQMMA gdesc[UR22], gdesc[UR24], tmem[UR8], tmem[UR20], idesc[UR21], UP4 ;  /* 0x00ff1418160075ea */ /* 0x0005e2000a000308 */
[----:B------:R-:W-:Y:S01]  /*4760*/  UPLOP3.LUT UP4, UPT, UPT, UPT, UPT, 0x80, 0x8 ;  /* 0x000000000008789c */ /* 0x000fe20003f8f070 */
[----:B------:R2:W-:Y:S01]  /*4770*/  UTCBAR [UR7], URZ ;  /* 0x000000ff070073e9 */ /* 0x0005e200080000ff */
[----:B------:R-:W-:Y:S09]  /*4780*/  BRA.U UP0, `(.L_x_89) ;  /* 0xfffffffd00887547 */ /* 0x000ff2000b83ffff */
.L_x_86:
[----:B------:R-:W-:Y:S01]  /*4790*/  UIADD3 UR17, UPT, UPT, UR17, 0x1, URZ ;  /* 0x0000000111117890 */ /* 0x000fe2000fffe0ff */
[C---:B------:R-:W-:Y:S01]  /*47a0*/  ISETP.NE.AND P0, PT, R10.reuse, 0x2, PT ;  /* 0x000000020a00780c */ /* 0x040fe20003f05270 */
[----:B------:R-:W-:Y:S02]  /*47b0*/  UIADD3 UR9, UPT, UPT, UR9, 0x270, URZ ;  /* 0x0000027009097890 */ /* 0x000fe4000fffe0ff */
[----:B------:R-:W-:Y:S01]  /*47c0*/  UISETP.NE.AND UP0, UPT, UR17, 0x4, UPT ;  /* 0x000000041100788c */ /* 0x000fe2000bf05270 */
[----:B-12---:R-:W-:Y:S02]  /*47d0*/  SEL R0, RZ, 0x1, P0 ;  /* 0x00000001ff007807 */ /* 0x006fe40000000000 */
[----:B------:R-:W-:Y:S01]  /*47e0*/  SEL R10, R10, RZ, P0 ;  /* 0x000000ff0a0a7207 */ /* 0x000fe20000000000 */
[----:B------:R-:W-:Y:S01]  /*47f0*/  USEL UR4, URZ, 0x1, UP0 ;  /* 0x00000001ff047887 */ /* 0x000fe20008000000 */
[----:B------:R-:W-:Y:S01]  /*4800*/  LOP3.LUT R9, R9, R0, RZ, 0x3c, !PT ;  /* 0x0000000009097212 */ /* 0x000fe200078e3cff */
[----:B------:R-:W-:Y:S01]  /*4810*/  USEL UR17, UR17, URZ, UP0 ;  /* 0x000000ff11117287 */ /* 0x000fe20008000000 */
[----:B------:R1:W-:Y:S03]  /*4820*/  UTCBAR [UR9], URZ ;  /* 0x000000ff090073e9 */ /* 0x0003e600080000ff */
[----:B------:R-:W-:Y:S01]  /*4830*/  LOP3.LUT R11, R11, UR4, RZ, 0x3c, !PT ;  /* 0x000000040b0b7c12 */ /* 0x000fe2000f8e3cff */
[----:B------:R-:W-:Y:S07]  /*4840*/  @P1 BRA `(.L_x_90) ;  /* 0xfffffff800c01947 */ /* 0x000fee000383ffff */
[----:B------:R-:W2:Y:S01]  /*4850*/  S2UR UR4, SR_CgaCtaId ;  /* 0x00000000000479c3 */ /* 0x000ea20000008800 */
[----:B------:R-:W-:Y:S01]  /*4860*/  ELECT P0, URZ, PT ;  /* 0x0000000000ff782f */ /* 0x000fe20003800000 */
[----:B------:R-:W-:Y:S01]  /*4870*/  IMAD.MOV.U32 R0, RZ, RZ, 0x1 ;  /* 0x00000001ff007424 */ /* 0x000fe200078e00ff */
[----:B------:R-:W-:Y:S01]  /*4880*/  UIADD3 UR6, UPT, UPT, UR6, 0x290, URZ ;  /* 0x0000029006067890 */ /* 0x000fe2000fffe0ff */
[----:B------:R-:W-:Y:S01]  /*4890*/  SHF.L.U32 R3, R11, 0x1f, RZ ;  /* 0x0000001f0b037819 */ /* 0x000fe200000006ff */
[----:B------:R-:W-:-:S03]  /*48a0*/  UMOV UR5, 0x40 ;  /* 0x0000004000057882 */ /* 0x000fc60000000000 */
[----:B------:R-:W-:Y:S01]  /*48b0*/  UVIRTCOUNT.DEALLOC.SMPOOL 0x80 ;  /* 0x000000800000784c */ /* 0x000fe20000000000 */
[----:B--2---:R-:W-:Y:S02]  /*48c0*/  ULEA UR4, UR4, UR5, 0x18 ;  /* 0x0000000504047291 */ /* 0x004fe4000f8ec0ff */
[----:B------:R-:W-:-:S07]  /*48d0*/  ULEA UR5, UR17, UR6, 0x3 ;  /* 0x0000000611057291 */ /* 0x000fce000f8e18ff */
[----:B------:R2:W-:Y:S02]  /*48e0*/  @P0 STS.U8 [UR4+0x1c], R0 ;  /* 0x00001c00ff000988 */ /* 0x0005e40008000004 */
[----:B------:R-:W3:Y:S02]  /*48f0*/  SYNCS.PHASECHK.TRANS64.TRYWAIT P0, [UR5], R3 ;  /* 0x00000003ff0075a7 */ /* 0x000ee40008001105 */
[----:B--23--:R-:W-:Y:S05]  /*4900*/  @!P0 BRA `(.L_x_91) ;  /* 0x0000004c00108947 */ /* 0x00cfea0003800000 */
.L_x_216:
[----:B------:R-:W-:-:S04]  /*4910*/  UIADD3 UR7, UPT, UPT, UR17, 0x1, URZ ;  /* 0x0000000111077890 */ /* 0x000fc8000fffe0ff */
[----:B------:R-:W-:-:S04]  /*4920*/  UISETP.NE.AND UP0, UPT, UR7, 0x4, UPT ;  /* 0x000000040700788c */ /* 0x000fc8000bf05270 */
[----:B------:R-:W-:Y:S02]  /*4930*/  USEL UR8, URZ, 0x1, UP0 ;  /* 0x00000001ff087887 */ /* 0x000fe40008000000 */
[----:B------:R-:W-:-:S04]  /*4940*/  USEL UR7, UR7, URZ, UP0 ;  /* 0x000000ff07077287 */ /* 0x000fc80008000000 */
[----:B------:R-:W-:Y:S01]  /*4950*/  ULEA UR5, UR7, UR6, 0x3 ;  /* 0x0000000607057291 */ /* 0x000fe2000f8e18ff */
[----:B------:R-:W-:-:S04]  /*4960*/  LOP3.LUT R2, R11, UR8, RZ, 0x3c, !PT ;  /* 0x000000080b027c12 */ /* 0x000fc8000f8e3cff */
[----:B--2---:R-:W-:-:S04]  /*4970*/  SHF.L.U32 R3, R2, 0x1f, RZ ;  /* 0x0000001f02037819 */ /* 0x004fc800000006ff */
[----:B------:R-:W2:Y:S02]  /*4980*/  SYNCS.PHASECHK.TRANS64.TRYWAIT P0, [UR5], R3 ;  /* 0x00000003ff0075a7 */ /* 0x000ea40008001105 */
[----:B--2---:R-:W-:Y:S05]  /*4990*/  @!P0 BRA `(.L_x_92) ;  /* 0x0000004c00048947 */ /* 0x004fea0003800000 */
.L_x_218:
        /* <DEDUP_REMOVED lines=9> */
.L_x_220:
[----:B------:R-:W-:-:S04]  /*4a30*/  UIADD3 UR7, UPT, UPT, UR7, 0x1, URZ ;  /* 0x0000000107077890 */ /* 0x000fc8000fffe0ff */
[----:B------:R-:W-:-:S04]  /*4a40*/  UISETP.NE.AND UP0, UPT, UR7, 0x4, UPT ;  /* 0x000000040700788c */ /* 0x000fc8000bf05270 */
[----:B------:R-:W-:Y:S02]  /*4a50*/  USEL UR5, URZ, 0x1, UP0 ;  /* 0x00000001ff057887 */ /* 0x000fe40008000000 */
[----:B------:R-:W-:-:S04]  /*4a60*/  USEL UR7, UR7, URZ, UP0 ;  /* 0x000000ff07077287 */ /* 0x000fc80008000000 */
[----:B------:R-:W-:Y:S01]  /*4a70*/  ULEA UR7, UR7, UR6, 0x3 ;  /* 0x0000000607077291 */ /* 0x000fe2000f8e18ff */
[----:B--2---:R-:W-:-:S04]  /*4a80*/  LOP3.LUT R3, R2, UR5, RZ, 0x3c, !PT ;  /* 0x0000000502037c12 */ /* 0x004fc8000f8e3cff */
[----:B------:R-:W-:-:S04]  /*4a90*/  SHF.L.U32 R3, R3, 0x1f, RZ ;  /* 0x0000001f03037819 */ /* 0x000fc800000006ff */
[----:B------:R-:W2:Y:S02]  /*4aa0*/  SYNCS.PHASECHK.TRANS64.TRYWAIT P0, [UR7], R3 ;  /* 0x00000003ff0075a7 */ /* 0x000ea40008001107 */
[----:B--2---:R-:W-:Y:S05]  /*4ab0*/  @!P0 BRA `(.L_x_94) ;  /* 0x0000004800ec8947 */ /* 0x004fea0003800000 */
.L_x_222:
[----:B------:R-:W-:Y:S01]  /*4ac0*/  NOP ;  /* 0x0000000000007918 */ /* 0x000fe20000000000 */
[----:B--2---:R-:W2:Y:S01]  /*4ad0*/  LDS R0, [UR4+0x14] ;  /* 0x00001404ff007984 */ /* 0x004ea20008000800 */
[----:B------:R-:W-:Y:S01]  /*4ae0*/  ULOP3.LUT UR6, UR19, 0xffff, URZ, 0xc0, !UPT ;  /* 0x0000ffff13067892 */ /* 0x000fe2000f8ec0ff */
[----:B------:R-:W-:Y:S01]  /*4af0*/  UMOV UR8, 0xffff ;  /* 0x0000ffff00087882 */ /* 0x000fe20000000000 */
[----:B------:R-:W-:Y:S02]  /*4b00*/  UMOV UR5, 0x1 ;  /* 0x0000000100057882 */ /* 0x000fe40000000000 */
[----:B------:R-:W-:-:S04]  /*4b10*/  USHF.R.U32.HI UR6, URZ, 0x5, UR6 ;  /* 0x00000005ff067899 */ /* 0x000fc80008011606 */
[----:B------:R-:W-:Y:S02]  /*4b20*/  USHF.L.U32 UR8, UR8, UR6, URZ ;  /* 0x0000000608087299 */ /* 0x000fe400080006ff */
[----:B------:R-:W-:-:S04]  /*4b30*/  USHF.L.U32 UR5, UR5, UR6, URZ ;  /* 0x0000000605057299 */ /* 0x000fc800080006ff */
[----:B--2---:R-:W-:-:S04]  /*4b40*/  LOP3.LUT R0, R0, UR8, RZ, 0xc0, !PT ;  /* 0x0000000800007c12 */ /* 0x004fc8000f8ec0ff */
[----:B------:R-:W-:-:S13]  /*4b50*/  ISETP.NE.AND P0, PT, R0, UR8, PT ;  /* 0x0000000800007c0c */ /* 0x000fda000bf05270 */
[----:B------:R-:W-:Y:S05]  /*4b60*/  @P0 BRA `(.L_x_95) ;  /* 0x0000000000580947 */ /* 0x000fea0003800000 */
[----:B------:R-:W2:Y:S02]  /*4b70*/  LDS R0, [UR4+0x18] ;  /* 0x00001804ff007984 */ /* 0x000ea40008000800 */
[----:B--2---:R-:W-:-:S04]  /*4b80*/  LOP3.LUT R0, R0, UR5, RZ, 0xc0, !PT ;  /* 0x0000000500007c12 */ /* 0x004fc8000f8ec0ff */
[----:B------:R-:W-:-:S13]  /*4b90*/  ISETP.NE.AND P0, PT, R0, UR5, PT ;  /* 0x0000000500007c0c */ /* 0x000fda000bf05270 */
[----:B------:R-:W-:Y:S05]  /*4ba0*/  @P0 BRA `(.L_x_96) ;  /* 0x00000000003c0947 */ /* 0x000fea0003800000 */
[----:B------:R-:W2:Y:S01]  /*4bb0*/  S2R R2, SR_LANEID ;  /* 0x0000000000027919 */ /* 0x000ea20000000000 */
[----:B------:R-:W-:Y:S01]  /*4bc0*/  ULOP3.LUT UR8, URZ, UR8, URZ, 0x33, !UPT ;  /* 0x00000008ff087292 */ /* 0x000fe2000f8e33ff */
[----:B------:R-:W-:Y:S01]  /*4bd0*/  LOP3.LUT R4, RZ, UR5, RZ, 0x33, !PT ;  /* 0x00000005ff047c12 */ /* 0x000fe2000f8e33ff */
[----:B------:R-:W-:Y:S02]  /*4be0*/  VOTEU.ANY UR7, UPT, PT ;  /* 0x0000000000077886 */ /* 0x000fe400038e0100 */
[----:B------:R-:W-:Y:S01]  /*4bf0*/  UFLO.U32 UR7, UR7 ;  /* 0x00000007000772bd */ /* 0x000fe200080e0000 */
[----:B------:R-:W3:Y:S01]  /*4c00*/  REDUX UR5, R4 ;  /* 0x00000000040573c4 */ /* 0x000ee20000000000 */
[----:B------:R-:W-:-:S06]  /*4c10*/  IMAD.U32 R0, RZ, RZ, UR8 ;  /* 0x00000008ff007e24 */ /* 0x000fcc000f8e00ff */
[----:B------:R1:W-:Y:S01]  /*4c20*/  UTCATOMSWS.AND URZ, UR8 ;  /* 0x0000000800ff79e3 */ /* 0x0003e20008000000 */
[----:B------:R-:W4:Y:S01]  /*4c30*/  REDUX UR6, R0 ;  /* 0x00000000000673c4 */ /* 0x000f220000000000 */
[----:B--2---:R-:W-:Y:S01]  /*4c40*/  ISETP.EQ.U32.AND P0, PT, R2, UR7, PT ;  /* 0x0000000702007c0c */ /* 0x004fe2000bf02070 */
[----:B---3--:R-:W-:Y:S01]  /*4c50*/  IMAD.U32 R2, RZ, RZ, UR5 ;  /* 0x00000005ff027e24 */ /* 0x008fe2000f8e00ff */
[----:B----4-:R-:W-:-:S11]  /*4c60*/  MOV R3, UR6 ;  /* 0x0000000600037c02 */ /* 0x010fd60008000f00 */
[----:B------:R1:W-:Y:S04]  /*4c70*/  @P0 ATOMS.AND RZ, [UR4+0x14], R3 ;  /* 0x00001403ffff098c */ /* 0x0003e8000a800004 */
[----:B------:R1:W-:Y:S01]  /*4c80*/  @P0 ATOMS.AND RZ, [UR4+0x18], R2 ;  /* 0x00001802ffff098c */ /* 0x0003e2000a800004 */
[----:B------:R-:W-:Y:S05]  /*4c90*/  BRA `(.L_x_97) ;  /* 0x0000000000147947 */ /* 0x000fea0003800000 */
.L_x_96:
[----:B------:R-:W-:Y:S02]  /*4ca0*/  MOV R2, 0x4cc0 ;  /* 0x00004cc000027802 */ /* 0x000fe40000000f00 */
[----:B-1--45:R-:W-:Y:S05]  /*4cb0*/  CALL.REL.NOINC `($__internal_0_$__cuda_sm10x_tcgen05_guardrail_trap_col_being_dealloced_not_returned_by_alloc) ;  /* 0x0000004c00487944 */ /* 0x032fea0003c00000 */
[----:B------:R-:W-:Y:S05]  /*4cc0*/  BRA `(.L_x_97) ;  /* 0x0000000000087947 */ /* 0x000fea0003800000 */
.L_x_95:
[----:B------:R-:W-:Y:S02]  /*4cd0*/  MOV R2, 0x4cf0 ;  /* 0x00004cf000027802 */ /* 0x000fe40000000f00 */
[----:B-1--45:R-:W-:Y:S05]  /*4ce0*/  CALL.REL.NOINC `($__internal_2_$__cuda_sm10x_tcgen05_guardrail_trap_unallocated_columns_being_dealloced) ;  /* 0x0000004c00547944 */ /* 0x032fea0003c00000 */
.L_x_97:
[----:B------:R-:W-:Y:S01]  /*4cf0*/  NOP ;  /* 0x0000000000007918 */ /* 0x000fe20000000000 */
[----:B-1----:R-:W-:Y:S05]  /*4d00*/  EXIT ;  /* 0x000000000000794d */ /* 0x002fea0003800000 */
.L_x_79:
[----:B------:R-:W-:-:S09]  /*4d10*/  UISETP.NE.OR UP2, UPT, UR8, 0x3, !UP2 ;  /* 0x000000030800788c */ /* 0x000fd2000d745670 */
[----:B------:R-:W-:Y:S05]  /*4d20*/  BRA.U UP2, `(.L_x_98) ;  /* 0x0000000d02407547 */ /* 0x000fea000b800000 */
[----:B------:R-:W1:Y:S01]  /*4d30*/  LDC R0, c[0x0][0xb30] ;  /* 0x0002cc00ff007b82 */ /* 0x000e620000000800 */
[----:B------:R-:W2:Y:S01]  /*4d40*/  LDCU.64 UR8, c[0x0][0x888] ;  /* 0x00011100ff0877ac */ /* 0x000ea20008000a00 */
[----:B------:R-:W-:Y:S02]  /*4d50*/  HFMA2 R29, -RZ, RZ, 0, 0 ;  /* 0x00000000ff1d7431 */ /* 0x000fe400000001ff */
[----:B------:R-:W-:Y:S01]  /*4d60*/  IMAD.MOV.U32 R31, RZ, RZ, 0x1 ;  /* 0x00000001ff1f7424 */ /* 0x000fe200078e00ff */
[----:B------:R-:W-:Y:S01]  /*4d70*/  MOV R23, 0x1000 ;  /* 0x0000100000177802 */ /* 0x000fe20000000f00 */
[----:B------:R-:W4:Y:S01]  /*4d80*/  LDCU.64 UR4, c[0x0][0x890] ;  /* 0x00011200ff0477ac */ /* 0x000f220008000a00 */
[----:B------:R-:W-:Y:S01]  /*4d90*/  IMAD.MOV.U32 R30, RZ, RZ, RZ ;  /* 0x000000ffff1e7224 */ /* 0x000fe200078e00ff */
[----:B------:R-:W3:Y:S01]  /*4da0*/  LDC R19, c[0x0][0x370] ;  /* 0x0000dc00ff137b82 */ /* 0x000ee20000000800 */
[----:B------:R-:W-:Y:S01]  /*4db0*/  UMOV UR7, 0x400 ;  /* 0x0000040000077882 */ /* 0x000fe20000000000 */
[----:B------:R-:W-:-:S02]  /*4dc0*/  UPLOP3.LUT UP1, UPT, UPT, UPT, UPT, 0x40, 0x4 ;  /* 0x000000000004789c */ /* 0x000fc40003f2e870 */
[----:B------:R-:W-:-:S04]  /*4dd0*/  ULEA UR7, UR37, UR7, 0x18 ;  /* 0x0000000725077291 */ /* 0x000fc8000f8ec0ff */
[----:B------:R-:W3:Y:S01]  /*4de0*/  LDC R2, c[0x0][0xb0c] ;  /* 0x0002c300ff027b82 */ /* 0x000ee20000000800 */
[----:B------:R-:W-:Y:S02]  /*4df0*/  UIADD3 UR13, UPT, UPT, UR7, 0x228, URZ ;  /* 0x00000228070d7890 */ /* 0x000fe4000fffe0ff */
[----:B--2---:R-:W-:Y:S02]  /*4e00*/  UISETP.NE.U32.AND UP2, UPT, UR8, URZ, UPT ;  /* 0x000000ff0800728c */ /* 0x004fe4000bf45070 */
[----:B------:R-:W-:Y:S02]  /*4e10*/  UIADD3 UR17, UPT, UPT, UR7, 0x220, URZ ;  /* 0x0000022007117890 */ /* 0x000fe4000fffe0ff */
[----:B----4-:R-:W-:Y:S01]  /*4e20*/  UISETP.NE.U32.AND UP3, UPT, UR4, URZ, UPT ;  /* 0x000000ff0400728c */ /* 0x010fe2000bf65070 */
[----:B------:R-:W2:Y:S01]  /*4e30*/  LDC R18, c[0x0][0xb20] ;  /* 0x0002c800ff127b82 */ /* 0x000ea20000000800 */
[----:B-1----:R-:W-:Y:S01]  /*4e40*/  ISETP.NE.AND P1, PT, R0, 0x1, PT ;  /* 0x000000010000780c */ /* 0x002fe20003f25270 */
[----:B------:R-:W-:-:S02]  /*4e50*/  UISETP.NE.AND.EX UP2, UPT, UR9, URZ, UPT, UP2 ;  /* 0x000000ff0900728c */ /* 0x000fc4000bf45320 */
[----:B------:R-:W-:Y:S02]  /*4e60*/  UPRMT UR13, UR37, 0x654, UR13 ;  /* 0x00000654250d7896 */ /* 0x000fe4000800000d */
[----:B------:R-:W-:Y:S02]  /*4e70*/  UISETP.NE.AND.EX UP3, UPT, UR5, URZ, UPT, UP3 ;  /* 0x000000ff0500728c */ /* 0x000fe4000bf65330 */
[----:B------:R-:W1:Y:S08]  /*4e80*/  LDC.64 R32, c[0x0][0x348] ;  /* 0x0000d200ff207b82 */ /* 0x000e700000000a00 */
[----:B------:R-:W4:Y:S08]  /*4e90*/  LDC.64 R16, c[0x0][0xb10] ;  /* 0x0002c400ff107b82 */ /* 0x000f300000000a00 */
[----:B------:R-:W1:Y:S08]  /*4ea0*/  LDC.64 R6, c[0x0][0xb18] ;  /* 0x0002c600ff067b82 */ /* 0x000e700000000a00 */
[----:B------:R-:W1:Y:S08]  /*4eb0*/  LDC.64 R4, c[0x0][0xb28] ;  /* 0x0002ca00ff047b82 */ /* 0x000e700000000a00 */
[----:B--23--:R-:W1:Y:S02]  /*4ec0*/  LDC R22, c[0x0][0x374] ;  /* 0x0000dd00ff167b82 */ /* 0x00ce640000000800 */
.L_x_107:
[C---:B------:R-:W-:Y:S02]  /*4ed0*/  LEA R0, R30.reuse, UR7, 0x3 ;  /* 0x000000071e007c11 */ /* 0x040fe4000f8e18ff */
[----:B------:R-:W-:Y:S02]  /*4ee0*/  SHF.L.U32 R3, R29, 0x1f, RZ ;  /* 0x0000001f1d037819 */ /* 0x000fe400000006ff */
[----:B------:R-:W-:Y:S02]  /*4ef0*/  LEA R24, R30, UR7, 0x4 ;  /* 0x000000071e187c11 */ /* 0x000fe4000f8e20ff */
[----:B--2---:R-:W2:Y:S02]  /*4f00*/  SYNCS.PHASECHK.TRANS64.TRYWAIT P0, [R0+URZ+0x250], R3 ;  /* 0x00025003000075a7 */ /* 0x004ea400080011ff */
[----:B--2---:R-:W-:Y:S05]  /*4f10*/  @!P0 BRA `(.L_x_99) ;  /* 0x0000004400ec8947 */ /* 0x004fea0003800000 */
.L_x_223:
[----:B------:R-:W-:Y:S01]  /*4f20*/  ISETP.GE.AND P0, PT, R40, 0x1, PT ;  /* 0x000000012800780c */ /* 0x000fe20003f06270 */
[----:B------:R-:W3:Y:S01]  /*4f30*/  LDS.128 R24, [R24+0x2e0] ;  /* 0x0002e00018187984 */ /* 0x000ee20000000c00 */
[----:B--2---:R-:W-:Y:S01]  /*4f40*/  VIADD R0, R0, 0x260 ;  /* 0x0000026000007836 */ /* 0x004fe20000000000 */
[----:B------:R-:W-:Y:S01]  /*4f50*/  @!PT LDS RZ, [RZ] ;  /* 0x00000000fffff984 */ /* 0x000fe20000000800 */
[----:B------:R-:W-:Y:S01]  /*4f60*/  @!PT LDS RZ, [RZ] ;  /* 0x00000000fffff984 */ /* 0x000fe20000000800 */
[----:B------:R-:W-:Y:S01]  /*4f70*/  @!PT LDS RZ, [RZ] ;  /* 0x00000000fffff984 */ /* 0x000fe20000000800 */
[----:B------:R-:W-:Y:S01]  /*4f80*/  @!PT LDS RZ, [RZ] ;  /* 0x00000000fffff984 */ /* 0x000fe20000000800 */
[----:B------:R2:W-:Y:S06]  /*4f90*/  MEMBAR.ALL.CTA ;  /* 0x0000000000007992 */ /* 0x0005ec0000008000 */
[----:B--2---:R-:W2:Y:S01]  /*4fa0*/  FENCE.VIEW.ASYNC.S ;  /* 0x00000000000073c6 */ /* 0x004ea20000000000 */
[----:B------:R-:W-:Y:S04]  /*4fb0*/  PRMT R0, RZ, 0x654, R0 ;  /* 0x00000654ff007816 */ /* 0x000fe80000000000 */
[----:B--2---:R2:W-:Y:S01]  /*4fc0*/  SYNCS.ARRIVE.TRANS64.RED.A1T0 RZ, [R0+URZ], RZ ;  /* 0x000000ff00ff79a7 */ /* 0x0045e200081004ff */
[----:B---3--:R-:W-:Y:S11]  /*4fd0*/  LOP3.LUT P3, RZ, R26, 0x1, RZ, 0xc0, !PT ;  /* 0x000000011aff7812 */ /* 0x008ff6000786c0ff */
[----:B------:R-:W-:Y:S02]  /*4fe0*/  @!UPT UIADD3 URZ, UPT, UPT, URZ, URZ, URZ ;  /* 0x000000fffffff290 */ /* 0x000fe4000fffe0ff */
[----:B------:R-:W-:Y:S02]  /*4ff0*/  @P3 MOV R13, R24 ;  /* 0x00000018000d3202 */ /* 0x000fe40000000f00 */
[----:B------:R-:W-:Y:S01]  /*5000*/  @P3 LOP3.LUT R8, R25, 0xffff, RZ, 0xc0, !PT ;  /* 0x0000ffff19083812 */ /* 0x000fe200078ec0ff */
[----:B--2---:R-:W-:Y:S06]  /*5010*/  @!P0 BRA `(.L_x_100) ;  /* 0x0000000000a48947 */ /* 0x004fec0003800000 */
[----:B-1----:R-:W-:Y:S01]  /*5020*/  IMAD.HI.U32 R35, R22, R7, RZ ;  /* 0x0000000716237227 */ /* 0x002fe200078e00ff */
[----:B------:R-:W-:Y:S02]  /*5030*/  ISETP.NE.AND P0, PT, R6, 0x1, PT ;  /* 0x000000010600780c */ /* 0x000fe40003f05270 */
[----:B------:R-:W-:Y:S01]  /*5040*/  ISETP.NE.AND P2, PT, R40, 0x1, PT ;  /* 0x000000012800780c */ /* 0x000fe20003f45270 */
[----:B----4-:R-:W-:Y:S01]  /*5050*/  IMAD.HI.U32 R34, R19, R16, RZ ;  /* 0x0000001013227227 */ /* 0x010fe200078e00ff */
[----:B------:R-:W-:Y:S02]  /*5060*/  SHF.R.U32.HI R35, RZ, R18, R35 ;  /* 0x00000012ff237219 */ /* 0x000fe40000011623 */
[----:B------:R-:W-:Y:S01]  /*5070*/  ISETP.NE.AND P4, PT, R2, 0x1, PT ;  /* 0x000000010200780c */ /* 0x000fe20003f85270 */
[----:B------:R-:W-:Y:S01]  /*5080*/  IMAD.HI.U32 R36, R13, R16, RZ ;  /* 0x000000100d247227 */ /* 0x000fe200078e00ff */
[----:B------:R-:W-:Y:S02]  /*5090*/  SHF.R.U32.HI R34, RZ, R17, R34 ;  /* 0x00000011ff227219 */ /* 0x000fe40000011622 */
[----:B------:R-:W-:Y:S01]  /*50a0*/  SEL R3, R22, R35, !P0 ;  /* 0x0000002316037207 */ /* 0x000fe20004000000 */
[C---:B------:R-:W-:Y:S01]  /*50b0*/  IMAD.HI.U32 R35, R8.reuse, R7, RZ ;  /* 0x0000000708237227 */ /* 0x040fe200078e00ff */
[----:B------:R-:W-:Y:S02]  /*50c0*/  SEL R11, R19, R34, !P4 ;  /* 0x00000022130b7207 */ /* 0x000fe40006000000 */
[----:B------:R-:W-:Y:S01]  /*50d0*/  SHF.R.U32.HI R36, RZ, R17, R36 ;  /* 0x00000011ff247219 */ /* 0x000fe20000011624 */
[----:B------:R-:W-:Y:S01]  /*50e0*/  IMAD.HI.U32 R38, R3, R4, RZ ;  /* 0x0000000403267227 */ /* 0x000fe200078e00ff */
[----:B------:R-:W-:Y:S03]  /*50f0*/  SHF.R.U32.HI R35, RZ, R18, R35 ;  /* 0x00000012ff237219 */ /* 0x000fe60000011623 */
[----:B------:R-:W-:Y:S01]  /*5100*/  IMAD.HI.U32 R34, R11, R4, RZ ;  /* 0x000000040b227227 */ /* 0x000fe200078e00ff */
[----:B------:R-:W-:Y:S02]  /*5110*/  @P2 SHF.R.U32.HI R3, RZ, R5, R38 ;  /* 0x00000005ff032219 */ /* 0x000fe40000011626 */
[----:B------:R-:W-:Y:S02]  /*5120*/  SEL R9, R8, R35, !P0 ;  /* 0x0000002308097207 */ /* 0x000fe40004000000 */
[----:B------:R-:W-:Y:S01]  /*5130*/  @P2 SHF.R.U32.HI R11, RZ, R5, R34 ;  /* 0x00000005ff0b2219 */ /* 0x000fe20000011622 */
[C---:B------:R-:W-:Y:S01]  /*5140*/  IMAD R10, R40.reuse, R3, RZ ;  /* 0x00000003280a7224 */ /* 0x040fe200078e02ff */
[----:B------:R-:W-:Y:S01]  /*5150*/  SEL R3, R13, R36, !P4 ;  /* 0x000000240d037207 */ /* 0x000fe20006000000 */
[C---:B------:R-:W-:Y:S03]  /*5160*/  IMAD.HI.U32 R14, R9.reuse, R4, RZ ;  /* 0x00000004090e7227 */ /* 0x040fe600078e00ff */
[----:B------:R-:W-:Y:S01]  /*5170*/  ISETP.GE.AND P0, PT, R9, R10, PT ;  /* 0x0000000a0900720c */ /* 0x000fe20003f06270 */
[C---:B------:R-:W-:Y:S01]  /*5180*/  IMAD R12, R40.reuse, R11, RZ ;  /* 0x0000000b280c7224 */ /* 0x040fe200078e02ff */
[-C--:B------:R-:W-:Y:S04]  /*5190*/  SHF.R.U32.HI R14, RZ, R5.reuse, R14 ;  /* 0x00000005ff0e7219 */ /* 0x080fe8000001160e */
[----:B------:R-:W-:Y:S02]  /*51a0*/  ISETP.GE.OR P0, PT, R3, R12, P0 ;  /* 0x0000000c0300720c */ /* 0x000fe40000706670 */
[----:B------:R-:W-:Y:S05]  /*51b0*/  SEL R15, R9, R14, !P2 ;  /* 0x0000000e090f7207 */ /* 0x000fea0005000000 */
[----:B------:R-:W-:Y:S04]  /*51c0*/  IMAD.MOV R14, RZ, RZ, -R15 ;  /* 0x000000ffff0e7224 */ /* 0x000fe800078e0a0f */
[----:B------:R-:W-:Y:S02]  /*51d0*/  IMAD R14, R40, R14, R9 ;  /* 0x0000000e280e7224 */ /* 0x000fe400078e0209 */
[C---:B------:R-:W-:Y:S05]  /*51e0*/  @!P0 IMAD.HI.U32 R10, R3.reuse, R4, RZ ;  /* 0x00000004030a8227 */ /* 0x040fea00078e00ff */
[----:B------:R-:W-:Y:S04]  /*51f0*/  @!P0 SHF.R.U32.HI R10, RZ, R5, R10 ;  /* 0x00000005ff0a8219 */ /* 0x000fe8000001160a */
[----:B------:R-:W-:Y:S01]  /*5200*/  @!P0 SEL R0, R3, R10, !P2 ;  /* 0x0000000a03008207 */ /* 0x000fe20005000000 */
[----:B------:R-:W-:Y:S03]  /*5210*/  IMAD.MOV R10, RZ, RZ, -R3 ;  /* 0x000000ffff0a7224 */ /* 0x000fe600078e0a03 */
[----:B------:R-:W-:Y:S01]  /*5220*/  @!P0 IADD3 R15, PT, PT, R15, -R0, RZ ;  /* 0x800000000f0f8210 */ /* 0x000fe20007ffe0ff */
[----:B------:R-:W-:Y:S01]  /*5230*/  @!P0 IMAD R0, R11, R14, R0 ;  /* 0x0000000e0b008224 */ /* 0x000fe200078e0200 */
[----:B------:R-:W-:Y:S01]  /*5240*/  IADD3 R11, PT, PT, -R9, RZ, RZ ;  /* 0x000000ff090b7210 */ /* 0x000fe20007ffe1ff */
[----:B------:R-:W-:Y:S02]  /*5250*/  IMAD R13, R2, R10, R13 ;  /* 0x0000000a020d7224 */ /* 0x000fe400078e020d */
[----:B------:R-:W-:Y:S02]  /*5260*/  @!P0 IMAD R9, R15, R40, R3 ;  /* 0x000000280f098224 */ /* 0x000fe400078e0203 */
[----:B------:R-:W-:Y:S02]  /*5270*/  @!P0 IMAD.MOV.U32 R3, RZ, RZ, R0 ;  /* 0x000000ffff038224 */ /* 0x000fe400078e0000 */
[----:B------:R-:W-:Y:S02]  /*5280*/  IMAD R8, R6, R11, R8 ;  /* 0x0000000b06087224 */ /* 0x000fe400078e0208 */
[----:B------:R-:W-:Y:S02]  /*5290*/  IMAD R13, R3, R2, R13 ;  /* 0x00000002030d7224 */ /* 0x000fe400078e020d */
[----:B------:R-:W-:Y:S02]  /*52a0*/  IMAD R8, R9, R6, R8 ;  /* 0x0000000609087224 */ /* 0x000fe400078e0208 */
.L_x_100:
[----:B------:R-:W-:Y:S05]  /*52b0*/  BRA.U UP1, `(.L_x_101) ;  /* 0x0000000101107547 */ /* 0x000fea000b800000 */
[----:B------:R-:W-:Y:S04]  /*52c0*/  MOV R0, UR6 ;  /* 0x0000000600007c02 */ /* 0x000fe80008000f00 */
[----:B------:R-:W-:Y:S04]  /*52d0*/  SHF.L.U32 R3, R0, 0x1f, RZ ;  /* 0x0000001f00037819 */ /* 0x000fe800000006ff */
[----:B------:R-:W2:Y:S02]  /*52e0*/  SYNCS.PHASECHK.TRANS64.TRYWAIT P0, [UR7+0x248], R3 ;  /* 0x00024803ff0075a7 */ /* 0x000ea40008001107 */
[----:B--2---:R-:W-:Y:S05]  /*52f0*/  @!P0 BRA `(.L_x_102) ;  /* 0x0000004400088947 */ /* 0x004fea0003800000 */
.L_x_101:
[----:B------:R-:W-:Y:S02]  /*5300*/  R2UR UR19, R21 ;  /* 0x00000000151372ca */ /* 0x000fe400000e0000 */
[----:B------:R-:W-:Y:S02]  /*5310*/  R2UR UR18, R20 ;  /* 0x00000000141272ca */ /* 0x000fe400000e0000 */
[----:B------:R-:W-:Y:S02]  /*5320*/  ISETP.NE.U32.AND P2, PT, RZ, UR4, PT ;  /* 0x00000004ff007c0c */ /* 0x000fe4000bf45070 */
[----:B------:R-:W-:Y:S02]  /*5330*/  SHF.L.U32 R12, R31, 0x1f, RZ ;  /* 0x0000001f1f0c7819 */ /* 0x000fe400000006ff */
[----:B------:R-:W-:Y:S05]  /*5340*/  ISETP.NE.AND.EX P2, PT, RZ, UR5, PT, P2 ;  /* 0x00000005ff007c0c */ /* 0x000fea000bf45320 */
[----:B------:R-:W-:Y:S02]  /*5350*/  USHF.L.U32 UR19, UR19, 0x6, URZ ;  /* 0x0000000613137899 */ /* 0x000fe400080006ff */
[----:B------:R-:W-:Y:S01]  /*5360*/  USHF.L.U32 UR18, UR18, 0x7, URZ ;  /* 0x0000000712127899 */ /* 0x000fe200080006ff */
[----:B------:R-:W-:Y:S11]  /*5370*/  BRA.U !UP3, `(.L_x_103) ;  /* 0x000000010b347547 */ /* 0x000ff6000b800000 */
[----:B------:R-:W-:Y:S01]  /*5380*/  UPLOP3.LUT UP0, UPT, UPT, UPT, UP2, 0x80, 0x8 ;  /* 0x000000000008789c */ /* 0x000fe20003f0f020 */
[----:B--2---:R-:W-:Y:S02]  /*5390*/  HFMA2 R0, -RZ, RZ, 0, 5.9604644775390625e-08 ;  /* 0x00000001ff007431 */ /* 0x004fe400000001ff */
[----:B------:R-:W-:Y:S03]  /*53a0*/  IMAD.MOV.U32 R95, RZ, RZ, 0x1 ;  /* 0x00000001ff5f7424 */ /* 0x000fe600078e00ff */
[----:B------:R-:W-:Y:S05]  /*53b0*/  PLOP3.LUT P0, PT, PT, PT, UP0, 0x80, 0x8 ;  /* 0x000000000008781c */ /* 0x000fea0003f0f008 */
[----:B------:R-:W2:Y:S01]  /*53c0*/  @UP0 LDCU.64 UR10, c[0x0][0x888] ;  /* 0x00011100ff0a07ac */ /* 0x000ea20008000a00 */
[----:B------:R-:W-:Y:S07]  /*53d0*/  @UP0 UIMAD UR8, UR36, UR4, URZ ;  /* 0x00000004240802a4 */ /* 0x000fee000f8e02ff */
[----:B------:R-:W-:Y:S01]  /*53e0*/  @!P0 PRMT R95, R0, 0x7610, R95 ;  /* 0x00007610005f8816 */ /* 0x000fe2000000005f */
[----:B--2---:R-:W-:Y:S03]  /*53f0*/  @UP0 UIMAD.WIDE UR10, UR8, 0x4, UR10 ;  /* 0x00000004080a08a5 */ /* 0x004fe6000f8e020a */
[----:B------:R-:W2:Y:S03]  /*5400*/  @!UP0 LDCU UR8, c[0x0][0x880] ;  /* 0x00011000ff0887ac */ /* 0x000ea60008000800 */
[----:B------:R-:W-:Y:S01]  /*5410*/  IMAD.U32 R10, RZ, RZ, UR10 ;  /* 0x0000000aff0a7e24 */ /* 0x000fe2000f8e00ff */
[----:B------:R-:W-:Y:S05]  /*5420*/  MOV R11, UR11 ;  /* 0x0000000b000b7c02 */ /* 0x000fea0008000f00 */
[----:B-----5:R3:W5:Y:S02]  /*5430*/  @P0 LDG.E R49, desc[UR46][R10.64] ;  /* 0x0000002e0a310981 */ /* 0x020764000c1e1900 */
[----:B--23--:R-:W-:Y:S07]  /*5440*/  @!P0 IMAD.U32 R49, RZ, RZ, UR8 ;  /* 0x00000008ff318e24 */ /* 0x00cfee000f8e00ff */
.L_x_103:
[----:B-----5:R-:W-:Y:S01]  /*5450*/  @!P2 FSETP.EQ.AND P0, PT, R49, RZ, PT ;  /* 0x000000ff3100a20b */ /* 0x020fe20003f02000 */
[----:B------:R-:W-:Y:S01]  /*5460*/  @!UPT UIADD3 URZ, UPT, UPT, URZ, URZ, URZ ;  /* 0x000000fffffff290 */ /* 0x000fe2000fffe0ff */
[----:B------:R-:W-:Y:S11]  /*5470*/  @!P2 BRA `(.L_x_104) ;  /* 0x000000000014a947 */ /* 0x000ff60003800000 */
[----:B------:R-:W-:Y:S02]  /*5480*/  LOP3.LUT P2, RZ, R95, 0xff, RZ, 0xc0, !PT ;  /* 0x000000ff5fff7812 */ /* 0x000fe4000784c0ff */
[----:B------:R-:W-:Y:S04]  /*5490*/  PLOP3.LUT P0, PT, PT, PT, UP0, 0x80, 0x8 ;  /* 0x000000000008781c */ /* 0x000fe80003f0f008 */
[----:B------:R-:W-:Y:S07]  /*54a0*/  PLOP3.LUT P0, PT, P0, PT, PT, 0x8, 0x80 ;  /* 0x000000000080781c */ /* 0x000fee000070e170 */
[----:B------:R-:W-:Y:S11]  /*54b0*/  @P2 FSETP.EQ.AND P0, PT, R49, RZ, PT ;  /* 0x000000ff3100220b */ /* 0x000ff60003f02000 */
[----:B------:R-:W-:Y:S02]  /*54c0*/  @!UPT UIADD3 URZ, UPT, UPT, URZ, URZ, URZ ;  /* 0x000000fffffff290 */ /* 0x000fe4000fffe0ff */
.L_x_104:
[----:B------:R-:W3:Y:S01]  /*54d0*/  SYNCS.PHASECHK.TRANS64.TRYWAIT P2, [UR7+0x230], R12 ;  /* 0x0002300cff0075a7 */ /* 0x000ee20008041107 */
[----:B------:R-:W-:Y:S04]  /*54e0*/  ELECT P4, URZ, PT ;  /* 0x0000000000ff782f */ /* 0x000fe80003880000 */
[----:B------:R-:W-:Y:S11]  /*54f0*/  PLOP3.LUT P4, PT, P0, P4, PT, 0xf2, 0x2f ;  /* 0x00000000002f781c */ /* 0x000ff60000789e72 */
[----:B------:R-:W-:Y:S02]  /*5500*/  @!UPT UIADD3 URZ, UPT, UPT, URZ, URZ, URZ ;  /* 0x000000fffffff290 */ /* 0x000fe4000fffe0ff */
[----:B-1----:R-:W-:Y:S05]  /*5510*/  @!P4 IADD3 R21, P0, PT, R32, 0x580, RZ ;  /* 0x000005802015c810 */ /* 0x002fea0007f1e0ff */
[----:B------:R-:W-:Y:S01]  /*5520*/  @!P4 IMAD.X R20, RZ, RZ, R33, P0 ;  /* 0x000000ffff14c224 */ /* 0x000fe200000e0621 */
[----:B---3--:R-:W-:Y:S07]  /*5530*/  @!P2 BRA `(.L_x_105) ;  /* 0x000000400090a947 */ /* 0x008fee0003800000 */
.L_x_226:
[----:B------:R-:W3:Y:S01]  /*5540*/  LDC.64 R14, c[0x0][0xb10] ;  /* 0x0002c400ff0e7b82 */ /* 0x000ee20000000a00 */
[----:B------:R-:W-:Y:S01]  /*5550*/  @!P4 R2UR UR8, R20 ;  /* 0x000000001408c2ca */ /* 0x000fe200000e0000 */
[----:B------:R-:W-:Y:S01]  /*5560*/  VOTEU.ALL UP1, P4 ;  /* 0x0000000000ff7886 */ /* 0x000fe20002020000 */
[----:B------:R-:W-:Y:S01]  /*5570*/  @!P4 R2UR UR9, R21 ;  /* 0x000000001509c2ca */ /* 0x000fe200000e0000 */
[----:B------:R-:W-:Y:S01]  /*5580*/  UMOV UR10, 0x0 ;  /* 0x00000000000a7882 */ /* 0x000fe20000000000 */
[----:B------:R-:W-:Y:S03]  /*5590*/  UMOV UR11, 0x10000000 ;  /* 0x10000000000b7882 */ /* 0x000fe60000000000 */
[----:B------:R-:W5:Y:S01]  /*55a0*/  LDC.64 R10, c[0x0][0xb18] ;  /* 0x0002c600ff0a7b82 */ /* 0x000f620000000a00 */
[----:B------:R-:W-:Y:S01]  /*55b0*/  @!UP1 UIADD3 UR16, UPT, UPT, UR7, 0x400, URZ ;  /* 0x0000040007109890 */ /* 0x000fe2000fffe0ff */
[----:B------:R-:W-:Y:S01]  /*55c0*/  @P3 SHF.R.U32.HI R28, RZ, 0x10, R25 ;  /* 0x00000010ff1c3819 */ /* 0x000fe20000011619 */
[----:B------:R-:W-:Y:S01]  /*55d0*/  VOTEU.ALL UP1, P4 ;  /* 0x0000000000ff7886 */ /* 0x000fe20002020000 */
[----:B------:R-:W-:Y:S01]  /*55e0*/  UMOV UR20, UR36 ;  /* 0x0000002400147c82 */ /* 0x000fe20008000000 */
[----:B------:R-:W-:Y:S03]  /*55f0*/  VIADD R30, R30, 0x1 ;  /* 0x000000011e1e7836 */ /* 0x000fe60000000000 */
[----:B--2---:R-:W2:Y:S01]  /*5600*/  @!P1 LDC R0, c[0x0][0xb20] ;  /* 0x0002c800ff009b82 */ /* 0x004ea20000000800 */
[----:B------:R-:W-:Y:S01]  /*5610*/  IMAD.U32 R21, RZ, RZ, UR8 ;  /* 0x00000008ff157e24 */ /* 0x000fe2000f8e00ff */
[----:B------:R-:W-:Y:S06]  /*5620*/  UPRMT UR8, UR37, 0x654, UR17 ;  /* 0x0000065425087896 */ /* 0x000fec0008000011 */
[----:B-1----:R-:W1:Y:S01]  /*5630*/  @!P1 LDC R3, c[0x0][0xb0c] ;  /* 0x0002c300ff039b82 */ /* 0x002e620000000800 */
[----:B------:R-:W-:Y:S01]  /*5640*/  IMAD.U32 R20, RZ, RZ, UR9 ;  /* 0x00000009ff147e24 */ /* 0x000fe2000f8e00ff */
[----:B------:R-:W-:Y:S04]  /*5650*/  @!P4 R2UR UR15, R21 ;  /* 0x00000000150fc2ca */ /* 0x000fe800000e0000 */
[----:B------:R-:W-:Y:S01]  /*5660*/  @!P4 R2UR UR14, R20 ;  /* 0x00000000140ec2ca */ /* 0x000fe200000e0000 */
[----:B------:R-:W-:Y:S11]  /*5670*/  @!P4 IMAD.MOV.U32 R20, RZ, RZ, 0x1000 ;  /* 0x00001000ff14c424 */ /* 0x000ff600078e00ff */
[----:B------:R-:W-:Y:S01]  /*5680*/  @!UPT UIADD3 URZ, UPT, UPT, URZ, URZ, URZ ;  /* 0x000000fffffff290 */ /* 0x000fe2000fffe0ff */
[----:B------:R1:W-:Y:S01]  /*5690*/  @!UP1 UTMALDG.3D [UR16], [UR14], desc[UR10] ;  /* 0x00000a100e0095b4 */ /* 0x0003e20008011000 */
[----:B------:R1:W-:Y:S02]  /*56a0*/  @!P4 SYNCS.ARRIVE.TRANS64.RED.A0TR RZ, [UR7+0x220], R20 ;  /* 0x00022014ffffc9a7 */ /* 0x0003e40008300407 */
[----:B-1----:R-:W-:Y:S01]  /*56b0*/  @!P1 ISETP.NE.AND P2, PT, R3, 0x1, PT ;  /* 0x000000010300980c */ /* 0x002fe20003f45270 */
[C---:B---3--:R-:W-:Y:S01]  /*56c0*/  @!P1 IMAD.HI.U32 R14, R13.reuse, R14, RZ ;  /* 0x0000000e0d0e9227 */ /* 0x048fe200078e00ff */
[----:B-----5:R-:W-:Y:S03]  /*56d0*/  @!P1 ISETP.NE.AND P0, PT, R10, 0x1, PT ;  /* 0x000000010a00980c */ /* 0x020fe60003f05270 */
[C---:B------:R-:W-:Y:S01]  /*56e0*/  @!P1 IMAD.HI.U32 R11, R8.reuse, R11, RZ ;  /* 0x0000000b080b9227 */ /* 0x040fe200078e00ff */
[----:B------:R-:W-:Y:S04]  /*56f0*/  @!P1 SHF.R.U32.HI R14, RZ, R15, R14 ;  /* 0x0000000fff0e9219 */ /* 0x000fe8000001160e */
[----:B--2---:R-:W-:Y:S01]  /*5700*/  @!P1 SHF.R.U32.HI R9, RZ, R0, R11 ;  /* 0x00000000ff099219 */ /* 0x004fe2000001160b */
[----:B------:R-:W-:Y:S01]  /*5710*/  SYNCS.ARRIVE.TRANS64.RED.A1T0 RZ, [UR8], RZ ;  /* 0x000000ffffff79a7 */ /* 0x000fe20008100408 */
[----:B------:R-:W-:Y:S02]  /*5720*/  @!P1 SEL R14, R13, R14, !P2 ;  /* 0x0000000e0d0e9207 */ /* 0x000fe40005000000 */
[----:B------:R-:W-:Y:S01]  /*5730*/  @!P1 SEL R9, R8, R9, !P0 ;  /* 0x0000000908099207 */ /* 0x000fe20004000000 */
[----:B------:R-:W1:Y:S04]  /*5740*/  SYNCS.PHASECHK.TRANS64.TRYWAIT P5, [UR7+0x238], R12 ;  /* 0x0002380cff0075a7 */ /* 0x000e6800080a1107 */
[----:B------:R-:W-:Y:S02]  /*5750*/  @!P1 IMAD.IADD R0, R9, 0x1, -R14 ;  /* 0x0000000109009824 */ /* 0x000fe400078e0a0e */
[----:B------:R-:W-:Y:S02]  /*5760*/  @!P1 IMAD.IADD R9, R14, 0x1, -R9 ;  /* 0x000000010e099824 */ /* 0x000fe400078e0a09 */
[----:B------:R-:W-:Y:S02]  /*5770*/  @!P1 IMAD R13, R0, R3, R13 ;  /* 0x00000003000d9224 */ /* 0x000fe400078e020d */
[----:B------:R-:W-:Y:S01]  /*5780*/  @!P1 IMAD R8, R9, R10, R8 ;  /* 0x0000000a09089224 */ /* 0x000fe200078e0208 */
[----:B-1----:R-:W-:Y:S06]  /*5790*/  @!P5 BRA `(.L_x_106) ;  /* 0x000000400010d947 */ /* 0x002fec0003800000 */
.L_x_228:
[----:B-1----:R-:W-:Y:S01]  /*57a0*/  @!P4 IADD3 R3, P0, PT, R32, 0x580, RZ ;  /* 0x000005802003c810 */ /* 0x002fe20007f1e0ff */
[----:B------:R-:W-:Y:S01]  /*57b0*/  VOTEU.ALL UP1, P4 ;  /* 0x0000000000ff7886 */ /* 0x000fe20002020000 */
[----:B------:R-:W-:Y:S01]  /*57c0*/  UMOV UR20, 0x0 ;  /* 0x0000000000147882 */ /* 0x000fe20000000000 */
[----:B------:R-:W-:Y:S01]  /*57d0*/  UMOV UR21, 0x10000000 ;  /* 0x1000000000157882 */ /* 0x000fe20000000000 */
[----:B------:R-:W-:Y:S01]  /*57e0*/  @!P4 R2UR UR9, R3 ;  /* 0x000000000309c2ca */ /* 0x000fe200000e0000 */
[----:B------:R-:W-:Y:S01]  /*57f0*/  @!P4 IMAD.X R0, RZ, RZ, R33, P0 ;  /* 0x000000ffff00c224 */ /* 0x000fe200000e0621 */
[----:B------:R-:W-:Y:S01]  /*5800*/  @!UP1 UIADD3 UR10, UPT, UPT, UR18, 0x40, URZ ;  /* 0x00000040120a9890 */ /* 0x000fe2000fffe0ff */
[----:B------:R-:W-:Y:S01]  /*5810*/  ISETP.NE.AND P0, PT, R30, 0x2, PT ;  /* 0x000000021e00780c */ /* 0x000fe20003f05270 */
[----:B------:R-:W-:Y:S01]  /*5820*/  UMOV UR11, UR19 ;  /* 0x00000013000b7c82 */ /* 0x000fe20008000000 */
[----:B------:R-:W-:Y:S01]  /*5830*/  UMOV UR12, UR36 ;  /* 0x00000024000c7c82 */ /* 0x000fe20008000000 */
[----:B------:R-:W-:Y:S01]  /*5840*/  @!P4 R2UR UR8, R0 ;  /* 0x000000000008c2ca */ /* 0x000fe200000e0000 */
[----:B------:R-:W-:Y:S01]  /*5850*/  IMAD.IADD R20, R8, 0x1, R94 ;  /* 0x0000000108147824 */ /* 0x000fe200078e025e */
[----:B------:R-:W-:Y:S01]  /*5860*/  @P3 R2UR UR36, R28 ;  /* 0x000000001c2432ca */ /* 0x000fe200000e0000 */
[----:B------:R-:W-:Y:S01]  /*5870*/  IMAD.IADD R21, R13, 0x1, R96 ;  /* 0x000000010d157824 */ /* 0x000fe200078e0260 */
[----:B------:R-:W-:Y:S02]  /*5880*/  SEL R0, RZ, 0x1, P0 ;  /* 0x00000001ff007807 */ /* 0x000fe40000000000 */
[----:B------:R-:W-:Y:S01]  /*5890*/  LOP3.LUT R31, R31, 0x1, RZ, 0x3c, !PT ;  /* 0x000000011f1f7812 */ /* 0x000fe200078e3cff */
[----:B------:R-:W-:Y:S01]  /*58a0*/  IMAD.U32 R10, RZ, RZ, UR9 ;  /* 0x00000009ff0a7e24 */ /* 0x000fe2000f8e00ff */
[----:B------:R-:W-:Y:S01]  /*58b0*/  @!UP1 UIADD3 UR9, UPT, UPT, UR7, 0x228, URZ ;  /* 0x0000022807099890 */ /* 0x000fe2000fffe0ff */
[----:B------:R-:W-:Y:S02]  /*58c0*/  LOP3.LUT R29, R29, R0, RZ, 0x3c, !PT ;  /* 0x000000001d1d7212 */ /* 0x000fe400078e3cff */
[----:B------:R-:W-:Y:S02]  /*58d0*/  SEL R30, R30, RZ, P0 ;  /* 0x000000ff1e1e7207 */ /* 0x000fe40000000000 */
[----:B------:R-:W-:Y:S01]  /*58e0*/  IMAD.U32 R11, RZ, RZ, UR8 ;  /* 0x00000008ff0b7e24 */ /* 0x000fe2000f8e00ff */
[----:B------:R-:W-:Y:S01]  /*58f0*/  @!P4 R2UR UR14, R10 ;  /* 0x000000000a0ec2ca */ /* 0x000fe200000e0000 */
[----:B------:R-:W-:Y:S01]  /*5900*/  @!UP1 UIADD3 UR8, UPT, UPT, UR7, 0x1400, URZ ;  /* 0x0000140007089890 */ /* 0x000fe2000fffe0ff */
[----:B------:R-:W-:Y:S02]  /*5910*/  VOTEU.ALL UP1, P4 ;  /* 0x0000000000ff7886 */ /* 0x000fe40002020000 */
[----:B------:R-:W-:Y:S11]  /*5920*/  @!P4 R2UR UR15, R11 ;  /* 0x000000000b0fc2ca */ /* 0x000ff600000e0000 */
[----:B------:R-:W-:Y:S02]  /*5930*/  @!UPT UIADD3 URZ, UPT, UPT, URZ, URZ, URZ ;  /* 0x000000fffffff290 */ /* 0x000fe4000fffe0ff */
[----:B------:R2:W-:Y:S01]  /*5940*/  @!UP1 UTMALDG.3D [UR8], [UR14], desc[UR20] ;  /* 0x000014080e0095b4 */ /* 0x0005e20008011000 */
[----:B------:R2:W-:Y:S01]  /*5950*/  @!P4 SYNCS.ARRIVE.TRANS64.RED.A0TR RZ, [UR7+0x228], R23 ;  /* 0x00022817ffffc9a7 */ /* 0x0005e20008300407 */
[----:B------:R-:W-:Y:S01]  /*5960*/  UPLOP3.LUT UP1, UPT, UPT, UPT, UPT, 0x80, 0x8 ;  /* 0x000000000008789c */ /* 0x000fe20003f2f070 */
[----:B------:R-:W-:Y:S01]  /*5970*/  SYNCS.ARRIVE.TRANS64.RED.A1T0 RZ, [UR13], RZ ;  /* 0x000000ffffff79a7 */ /* 0x000fe2000810040d */
[----:B------:R-:W-:Y:S09]  /*5980*/  @P3 BRA `(.L_x_107) ;  /* 0xfffffff400503947 */ /* 0x000ff2000383ffff */
[----:B------:R-:W-:-:S04]  /*5990*/  SHF.L.U32 R3, R31, 0x1f, RZ ;  /* 0x0000001f1f037819 */ /* 0x000fc800000006ff */
[----:B------:R-:W1:Y:S02]  /*59a0*/  SYNCS.PHASECHK.TRANS64.TRYWAIT P0, [UR7+0x230], R3 ;  /* 0x00023003ff0075a7 */ /* 0x000e640008001107 */
[----:B-1----:R-:W-:Y:S05]  /*59b0*/  @!P0 BRA `(.L_x_108) ;  /* 0x0000003c00a08947 */ /* 0x002fea0003800000 */
.L_x_230:
[----:B-1----:R-:W-:-:S07]  /*59c0*/  MOV R0, UR7 ;  /* 0x0000000700007c02 */ /* 0x002fce0008000f00 */
.L_x_109:
[----:B-1----:R-:W-:-:S04]  /*59d0*/  SHF.L.U32 R3, R31, 0x1f, RZ ;  /* 0x0000001f1f037819 */ /* 0x002fc800000006ff */
[----:B------:R1:W3:Y:S03]  /*59e0*/  SYNCS.PHASECHK.TRANS64.TRYWAIT P0, [R0+URZ+0x238], R3 ;  /* 0x00023803000075a7 */ /* 0x0002e600080011ff */
[----:B---3--:R-:W-:Y:S05]  /*59f0*/  @!P0 NANOSLEEP.SYNCS 0x989680 ;  /* 0x009896800000895d */ /* 0x008fea0003900000 */
[----:B------:R-:W3:Y:S02]  /*5a00*/  @!P0 SYNCS.PHASECHK.TRANS64 P0, [R0+URZ+0x238], R3 ;  /* 0x00023803000085a7 */ /* 0x000ee400080010ff */
[----:B--23--:R-:W-:Y:S05]  /*5a10*/  @P0 EXIT ;  /* 0x000000000000094d */ /* 0x00cfea0003800000 */
[----:B------:R-:W-:Y:S05]  /*5a20*/  BRA `(.L_x_109) ;  /* 0xfffffffc00e87947 */ /* 0x000fea000383ffff */
.L_x_98:
[----:B------:R-:W-:-:S06]  /*5a30*/  UISETP.GE.AND UP1, UPT, UR8, 0x4, UPT ;  /* 0x000000040800788c */ /* 0x000fcc000bf26270 */
[----:B------:R-:W-:-:S13]  /*5a40*/  PLOP3.LUT P0, PT, PT, PT, UP1, 0x80, 0x8 ;  /* 0x000000000008781c */ /* 0x000fda0003f0f018 */
[----:B------:R-:W-:Y:S05]  /*5a50*/  @!P0 EXIT ;  /* 0x000000000000894d */ /* 0x000fea0003800000 */
[----:B------:R-:W-:Y:S01]  /*5a60*/  BAR.SYNC.DEFER_BLOCKING 0x6, 0xa0 ;  /* 0x0182800000007b1d */ /* 0x000fe20000010000 */
[C---:B------:R-:W-:Y:S01]  /*5a70*/  IMAD.SHL.U32 R7, R108.reuse, 0x40, RZ ;  /* 0x000000406c077824 */ /* 0x040fe200078e00ff */
[C---:B------:R-:W-:Y:S01]  /*5a80*/  LOP3.LUT R110, R108.reuse, 0x60, RZ, 0xc0, !PT ;  /* 0x000000606c6e7812 */ /* 0x040fe200078ec0ff */
[C---:B------:R-:W-:Y:S01]  /*5a90*/  IMAD.SHL.U32 R100, R108.reuse, 0x20, RZ ;  /* 0x000000206c647824 */ /* 0x040fe200078e00ff */
[----:B------:R-:W-:Y:S01]  /*5aa0*/  CS2R R106, SRZ ;  /* 0x00000000006a7805 */ /* 0x000fe2000001ff00 */
[C---:B------:R-:W-:Y:S01]  /*5ab0*/  IMAD.SHL.U32 R0, R108.reuse, 0x2, RZ ;  /* 0x000000026c007824 */ /* 0x040fe200078e00ff */
[----:B------:R-:W-:Y:S02]  /*5ac0*/  UMOV UR49, 0x400 ;  /* 0x0000040000317882 */ /* 0x000fe40000000000 */
[----:B------:R-:W1:Y:S01]  /*5ad0*/  LDC R99, c[0x0][0x370] ;  /* 0x0000dc00ff637b82 */ /* 0x000e620000000800 */
[----:B------:R-:W-:Y:S01]  /*5ae0*/  ULEA UR49, UR37, UR49, 0x18 ;  /* 0x0000003125317291 */ /* 0x000fe2000f8ec0ff */
[----:B------:R-:W-:Y:S01]  /*5af0*/  LOP3.LUT R5, R7, 0x180, RZ, 0xc0, !PT ;  /* 0x0000018007057812 */ /* 0x000fe200078ec0ff */
[----:B------:R-:W-:Y:S01]  /*5b00*/  IMAD.U32 R46, R108, 0x10000, RZ ;  /* 0x000100006c2e7824 */ /* 0x000fe200078e00ff */
[----:B------:R-:W-:Y:S01]  /*5b10*/  LOP3.LUT R100, R100, 0xc00, RZ, 0xc0, !PT ;  /* 0x00000c0064647812 */ /* 0x000fe200078ec0ff */
[----:B------:R-:W-:Y:S01]  /*5b20*/  UIADD3 UR4, UPT, UPT, UR49, 0x2400, URZ ;  /* 0x0000240031047890 */ /* 0x000fe2000fffe0ff */
[----:B------:R-:W-:Y:S01]  /*5b30*/  LOP3.LUT R0, R5, 0x20, R0, 0xf8, !PT ;  /* 0x0000002005007812 */ /* 0x000fe200078ef800 */
[----:B------:R-:W-:Y:S01]  /*5b40*/  IMAD.SHL.U32 R5, R108, 0x8, RZ ;  /* 0x000000086c057824 */ /* 0x000fe200078e00ff */
[----:B------:R-:W2:Y:S01]  /*5b50*/  LDC R42, c[0x0][0xb0c] ;  /* 0x0002c300ff2a7b82 */ /* 0x000ea20000000800 */
[----:B------:R-:W-:Y:S01]  /*5b60*/  LOP3.LUT R100, R100, 0x40, R7, 0xf8, !PT ;  /* 0x0000004064647812 */ /* 0x000fe200078ef807 */
[----:B------:R-:W-:Y:S01]  /*5b70*/  IMAD.MOV.U32 R44, RZ, RZ, RZ ;  /* 0x000000ffff2c7224 */ /* 0x000fe200078e00ff */
[----:B------:R-:W-:Y:S01]  /*5b80*/  LOP3.LUT R46, R46, 0x600000, RZ, 0xc0, !PT ;  /* 0x006000002e2e7812 */ /* 0x000fe200078ec0ff */
[----:B------:R-:W-:Y:S01]  /*5b90*/  IMAD.MOV.U32 R112, RZ, RZ, RZ ;  /* 0x000000ffff707224 */ /* 0x000fe200078e00ff */
[----:B------:R-:W-:-:S02]  /*5ba0*/  LOP3.LUT R108, R108, 0x2, RZ, 0xc0, !PT ;  /* 0x000000026c6c7812 */ /* 0x000fc400078ec0ff */
[----:B------:R-:W-:Y:S02]  /*5bb0*/  CS2R R104, SRZ ;  /* 0x0000000000687805 */ /* 0x000fe4000001ff00 */
[----:B------:R-:W-:Y:S01]  /*5bc0*/  LOP3.LUT R5, R0, 0x30, R5, 0x78, !PT ;  /* 0x0000003000057812 */ /* 0x000fe200078e7805 */
[----:B------:R-:W4:Y:S01]  /*5bd0*/  LDC R97, c[0x0][0xb20] ;  /* 0x0002c800ff617b82 */ /* 0x000f220000000800 */
[----:B------:R-:W3:Y:S01]  /*5be0*/  LDS R3, [UR49+0x300] ;  /* 0x00030031ff037984 */ /* 0x000ee20008000800 */
[----:B------:R-:W-:Y:S01]  /*5bf0*/  LOP3.LUT R100, R100, 0x200, R7, 0xf8, !PT ;  /* 0x0000020064647812 */ /* 0x000fe200078ef807 */
[----:B------:R-:W-:Y:S01]  /*5c00*/  IMAD.MOV R102, RZ, RZ, -R108 ;  /* 0x000000ffff667224 */ /* 0x000fe200078e0a6c */
[----:B------:R-:W1:Y:S01]  /*5c10*/  LDCU.64 UR52, c[0x0][0x348] ;  /* 0x00006900ff3477ac */ /* 0x000e620008000a00 */
[----:B------:R-:W-:Y:S01]  /*5c20*/  IMAD.U32 R109, RZ, RZ, UR4 ;  /* 0x00000004ff6d7e24 */ /* 0x000fe2000f8e00ff */
[----:B------:R-:W-:Y:S02]  /*5c30*/  LOP3.LUT R100, R100, R5, RZ, 0xfc, !PT ;  /* 0x0000000564647212 */ /* 0x000fe400078efcff */
[----:B------:R-:W1:Y:S01]  /*5c40*/  LDC R41, c[0x0][0xb30] ;  /* 0x0002cc00ff297b82 */ /* 0x000e620000000800 */
[----:B------:R-:W1:Y:S01]  /*5c50*/  LDCU.64 UR38, c[0x0][0x888] ;  /* 0x00011100ff2677ac */ /* 0x000e620008000a00 */
[----:B------:R-:W1:Y:S06]  /*5c60*/  LDCU.64 UR44, c[0x0][0x890] ;  /* 0x00011200ff2c77ac */ /* 0x000e6c0008000a00 */
[----:B------:R-:W1:Y:S01]  /*5c70*/  LDC.64 R92, c[0x0][0xb10] ;  /* 0x0002c400ff5c7b82 */ /* 0x000e620000000a00 */
[----:B------:R-:W-:-:S07]  /*5c80*/  UIADD3 UR48, UPT, UPT, UR49, 0x400, URZ ;  /* 0x0000040031307890 */ /* 0x000fce000fffe0ff */
[----:B------:R-:W1:Y:S08]  /*5c90*/  LDC.64 R38, c[0x0][0xb18] ;  /* 0x0002c600ff267b82 */ /* 0x000e700000000a00 */
[----:B------:R-:W1:Y:S08]  /*5ca0*/  LDC.64 R36, c[0x0][0xb28] ;  /* 0x0002ca00ff247b82 */ /* 0x000e700000000a00 */
[----:B------:R-:W1:Y:S01]  /*5cb0*/  LDC.64 R90, c[0x0][0x8b0] ;  /* 0x00022c00ff5a7b82 */ /* 0x000e620000000a00 */
[----:B---3--:R-:W-:-:S07]  /*5cc0*/  IMAD.IADD R46, R3, 0x1, R46 ;  /* 0x00000001032e7824 */ /* 0x008fce00078e022e */
[----:B------:R-:W3:Y:S08]  /*5cd0*/  LDC.64 R88, c[0x0][0x8a8] ;  /* 0x00022a00ff587b82 */ /* 0x000ef00000000a00 */
[----:B--2-4-:R-:W1:Y:S02]  /*5ce0*/  LDC R98, c[0x0][0x374] ;  /* 0x0000dd00ff627b82 */ /* 0x014e640000000800 */
.L_x_135:
[----:B------:R-:W-:Y:S02]  /*5cf0*/  LEA R0, R112, UR49, 0x3 ;  /* 0x0000003170007c11 */ /* 0x000fe4000f8e18ff */
[----:B------:R-:W-:Y:S02]  /*5d00*/  SHF.L.U32 R3, R106, 0x1f, RZ ;  /* 0x0000001f6a037819 */ /* 0x000fe400000006ff */
[----:B------:R-:W-:Y:S02]  /*5d10*/  LEA R16, R112, UR49, 0x4 ;  /* 0x0000003170107c11 */ /* 0x000fe4000f8e20ff */
[----:B------:R-:W2:Y:S02]  /*5d20*/  SYNCS.PHASECHK.TRANS64.TRYWAIT P0, [R0+URZ+0x250], R3 ;  /* 0x00025003000075a7 */ /* 0x000ea400080011ff */
[----:B-12---:R-:W-:Y:S05]  /*5d30*/  @!P0 BRA `(.L_x_110) ;  /* 0x0000003800d88947 */ /* 0x006fea0003800000 */
.L_x_231:
[----:B------:R-:W4:Y:S01]  /*5d40*/  LDC.64 R12, c[0x0][0xb10] ;  /* 0x0002c400ff0c7b82 */ /* 0x000f220000000a00 */
[----:B------:R-:W3:Y:S01]  /*5d50*/  LDS.128 R16, [R16+0x2e0] ;  /* 0x0002e00010107984 */ /* 0x000ee20000000c00 */
[----:B-1----:R-:W-:Y:S01]  /*5d60*/  ISETP.NE.AND P1, PT, R41, 0x1, PT ;  /* 0x000000012900780c */ /* 0x002fe20003f25270 */
[----:B--2---:R-:W-:Y:S01]  /*5d70*/  VIADD R0, R0, 0x260 ;  /* 0x0000026000007836 */ /* 0x004fe20000000000 */
[----:B------:R-:W-:Y:S04]  /*5d80*/  ISETP.GE.AND P0, PT, R40, 0x1, PT ;  /* 0x000000012800780c */ /* 0x000fe80003f06270 */
[----:B------:R-:W1:Y:S01]  /*5d90*/  LDC.64 R10, c[0x0][0xb18] ;  /* 0x0002c600ff0a7b82 */ /* 0x000e620000000a00 */
[----:B------:R-:W-:Y:S01]  /*5da0*/  PRMT R0, RZ, 0x654, R0 ;  /* 0x00000654ff007816 */ /* 0x000fe20000000000 */
[----:B------:R-:W-:Y:S01]  /*5db0*/  @!PT LDS RZ, [RZ] ;  /* 0x00000000fffff984 */ /* 0x000fe20000000800 */
[----:B------:R-:W-:Y:S01]  /*5dc0*/  @!PT LDS RZ, [RZ] ;  /* 0x00000000fffff984 */ /* 0x000fe20000000800 */
[----:B------:R-:W-:Y:S01]  /*5dd0*/  @!PT LDS RZ, [RZ] ;  /* 0x00000000fffff984 */ /* 0x000fe20000000800 */
[----:B------:R-:W-:Y:S01]  /*5de0*/  @!PT LDS RZ, [RZ] ;  /* 0x00000000fffff984 */ /* 0x000fe20000000800 */
[----:B------:R2:W-:Y:S06]  /*5df0*/  MEMBAR.ALL.CTA ;  /* 0x0000000000007992 */ /* 0x0005ec0000008000 */
[----:B--2---:R-:W2:Y:S01]  /*5e00*/  FENCE.VIEW.ASYNC.S ;  /* 0x00000000000073c6 */ /* 0x004ea20000000000 */
[----:B------:R-:W1:Y:S08]  /*5e10*/  @!P1 LDC R14, c[0x0][0xb20] ;  /* 0x0002c800ff0e9b82 */ /* 0x000e700000000800 */
[----:B------:R-:W1:Y:S01]  /*5e20*/  @!P1 LDC R9, c[0x0][0xb0c] ;  /* 0x0002c300ff099b82 */ /* 0x000e620000000800 */
[----:B--2---:R2:W-:Y:S01]  /*5e30*/  SYNCS.ARRIVE.TRANS64.RED.A1T0 RZ, [R0+URZ], RZ ;  /* 0x000000ff00ff79a7 */ /* 0x0045e200081004ff */
[----:B---3--:R-:W-:Y:S04]  /*5e40*/  LOP3.LUT P4, RZ, R18, 0x1, RZ, 0xc0, !PT ;  /* 0x0000000112ff7812 */ /* 0x008fe8000788c0ff */
[----:B------:R-:W-:Y:S09]  /*5e50*/  P2R R111, PR, RZ, 0x10 ;  /* 0x00000010ff6f7803 */ /* 0x000ff20000000000 */
[----:B------:R-:W-:Y:S02]  /*5e60*/  @P4 MOV R45, R16 ;  /* 0x00000010002d4202 */ /* 0x000fe40000000f00 */
[----:B------:R-:W-:Y:S01]  /*5e70*/  @P4 LOP3.LUT R43, R17, 0xffff, RZ, 0xc0, !PT ;  /* 0x0000ffff112b4812 */ /* 0x000fe200078ec0ff */
[----:B--2-4-:R-:W-:Y:S06]  /*5e80*/  @!P0 BRA `(.L_x_111) ;  /* 0x0000000000a48947 */ /* 0x014fec0003800000 */
[----:B------:R-:W-:Y:S01]  /*5e90*/  IMAD.HI.U32 R24, R98, R39, RZ ;  /* 0x0000002762187227 */ /* 0x000fe200078e00ff */
[----:B------:R-:W-:Y:S02]  /*5ea0*/  ISETP.NE.AND P0, PT, R38, 0x1, PT ;  /* 0x000000012600780c */ /* 0x000fe40003f05270 */
[----:B------:R-:W-:Y:S01]  /*5eb0*/  ISETP.NE.AND P2, PT, R40, 0x1, PT ;  /* 0x000000012800780c */ /* 0x000fe20003f45270 */
[-C--:B------:R-:W-:Y:S01]  /*5ec0*/  IMAD.HI.U32 R22, R99, R92.reuse, RZ ;  /* 0x0000005c63167227 */ /* 0x080fe200078e00ff */
[----:B------:R-:W-:Y:S02]  /*5ed0*/  SHF.R.U32.HI R23, RZ, R97, R24 ;  /* 0x00000061ff177219 */ /* 0x000fe40000011618 */
[----:B------:R-:W-:Y:S01]  /*5ee0*/  ISETP.NE.AND P3, PT, R42, 0x1, PT ;  /* 0x000000012a00780c */ /* 0x000fe20003f65270 */
[----:B------:R-:W-:Y:S01]  /*5ef0*/  IMAD.HI.U32 R28, R43, R39, RZ ;  /* 0x000000272b1c7227 */ /* 0x000fe200078e00ff */
[----:B------:R-:W-:Y:S02]  /*5f00*/  SHF.R.U32.HI R22, RZ, R93, R22 ;  /* 0x0000005dff167219 */ /* 0x000fe40000011616 */
[----:B------:R-:W-:Y:S01]  /*5f10*/  SEL R3, R98, R23, !P0 ;  /* 0x0000001762037207 */ /* 0x000fe20004000000 */
[----:B------:R-:W-:Y:S01]  /*5f20*/  IMAD.HI.U32 R26, R45, R92, RZ ;  /* 0x0000005c2d1a7227 */ /* 0x000fe200078e00ff */
[----:B------:R-:W-:Y:S03]  /*5f30*/  SEL R7, R99, R22, !P3 ;  /* 0x0000001663077207 */ /* 0x000fe60005800000 */
[-C--:B------:R-:W-:Y:S01]  /*5f40*/  IMAD.HI.U32 R22, R3, R36.reuse, RZ ;  /* 0x0000002403167227 */ /* 0x080fe200078e00ff */
[----:B------:R-:W-:Y:S03]  /*5f50*/  SHF.R.U32.HI R26, RZ, R93, R26 ;  /* 0x0000005dff1a7219 */ /* 0x000fe6000001161a */
[----:B------:R-:W-:Y:S01]  /*5f60*/  IMAD.HI.U32 R24, R7, R36, RZ ;  /* 0x0000002407187227 */ /* 0x000fe200078e00ff */
[----:B------:R-:W-:Y:S02]  /*5f70*/  @P2 SHF.R.U32.HI R3, RZ, R37, R22 ;  /* 0x00000025ff032219 */ /* 0x000fe40000011616 */
[----:B------:R-:W-:Y:S02]  /*5f80*/  SHF.R.U32.HI R22, RZ, R97, R28 ;  /* 0x00000061ff167219 */ /* 0x000fe4000001161c */
[----:B------:R-:W-:Y:S01]  /*5f90*/  @P2 SHF.R.U32.HI R7, RZ, R37, R24 ;  /* 0x00000025ff072219 */ /* 0x000fe20000011618 */
[C---:B------:R-:W-:Y:S01]  /*5fa0*/  IMAD R2, R40.reuse, R3, RZ ;  /* 0x0000000328027224 */ /* 0x040fe200078e02ff */
[----:B------:R-:W-:Y:S02]  /*5fb0*/  SEL R5, R43, R22, !P0 ;  /* 0x000000162b057207 */ /* 0x000fe40004000000 */
[----:B------:R-:W-:Y:S01]  /*5fc0*/  SEL R3, R45, R26, !P3 ;  /* 0x0000001a2d037207 */ /* 0x000fe20005800000 */
[----:B------:R-:W-:Y:S01]  /*5fd0*/  IMAD R4, R40, R7, RZ ;  /* 0x0000000728047224 */ /* 0x000fe200078e02ff */
[C---:B------:R-:W-:Y:S01]  /*5fe0*/  ISETP.GE.AND P0, PT, R5.reuse, R2, PT ;  /* 0x000000020500720c */ /* 0x040fe20003f06270 */
[----:B------:R-:W-:Y:S03]  /*5ff0*/  IMAD.HI.U32 R6, R5, R36, RZ ;  /* 0x0000002405067227 */ /* 0x000fe600078e00ff */
[----:B------:R-:W-:Y:S01]  /*6000*/  ISETP.GE.OR P0, PT, R3, R4, P0 ;  /* 0x000000040300720c */ /* 0x000fe20000706670 */
[----:B------:R-:W-:Y:S01]  /*6010*/  IMAD.MOV R4, RZ, RZ, -R3 ;  /* 0x000000ffff047224 */ /* 0x000fe200078e0a03 */
[-C--:B------:R-:W-:Y:S03]  /*6020*/  SHF.R.U32.HI R6, RZ, R37.reuse, R6 ;  /* 0x00000025ff067219 */ /* 0x080fe60000011606 */
[----:B------:R-:W-:Y:S01]  /*6030*/  IMAD R45, R42, R4, R45 ;  /* 0x000000042a2d7224 */ /* 0x000fe200078e022d */
[----:B------:R-:W-:Y:S05]  /*6040*/  SEL R15, R5, R6, !P2 ;  /* 0x00000006050f7207 */ /* 0x000fea0005000000 */
[----:B------:R-:W-:Y:S02]  /*6050*/  IMAD.MOV R6, RZ, RZ, -R15 ;  /* 0x000000ffff067224 */ /* 0x000fe400078e0a0f */
[C---:B------:R-:W-:Y:S04]  /*6060*/  @!P0 IMAD.HI.U32 R2, R3.reuse, R36, RZ ;  /* 0x0000002403028227 */ /* 0x040fe800078e00ff */
[----:B------:R-:W-:Y:S01]  /*6070*/  IMAD R6, R40, R6, R5 ;  /* 0x0000000628067224 */ /* 0x000fe200078e0205 */
[----:B------:R-:W-:Y:S04]  /*6080*/  @!P0 SHF.R.U32.HI R2, RZ, R37, R2 ;  /* 0x00000025ff028219 */ /* 0x000fe80000011602 */
[----:B------:R-:W-:Y:S02]  /*6090*/  @!P0 SEL R0, R3, R2, !P2 ;  /* 0x0000000203008207 */ /* 0x000fe40005000000 */
[----:B------:R-:W-:Y:S02]  /*60a0*/  IADD3 R2, PT, PT, -R5, RZ, RZ ;  /* 0x000000ff05027210 */ /* 0x000fe40007ffe1ff */
[----:B------:R-:W-:Y:S01]  /*60b0*/  @!P0 IADD3 R8, PT, PT, R15, -R0, RZ ;  /* 0x800000000f088210 */ /* 0x000fe20007ffe0ff */
[----:B------:R-:W-:Y:S02]  /*60c0*/  @!P0 IMAD R0, R7, R6, R0 ;  /* 0x0000000607008224 */ /* 0x000fe400078e0200 */
[----:B------:R-:W-:Y:S02]  /*60d0*/  IMAD R43, R38, R2, R43 ;  /* 0x00000002262b7224 */ /* 0x000fe400078e022b */
[----:B------:R-:W-:Y:S02]  /*60e0*/  @!P0 IMAD R5, R8, R40, R3 ;  /* 0x0000002808058224 */ /* 0x000fe400078e0203 */
[----:B------:R-:W-:Y:S04]  /*60f0*/  @!P0 IMAD.MOV.U32 R3, RZ, RZ, R0 ;  /* 0x000000ffff038224 */ /* 0x000fe800078e0000 */
[----:B------:R-:W-:Y:S02]  /*6100*/  IMAD R45, R3, R42, R45 ;  /* 0x0000002a032d7224 */ /* 0x000fe400078e022d */
[----:B------:R-:W-:Y:S07]  /*6110*/  IMAD R43, R5, R38, R43 ;  /* 0x00000026052b7224 */ /* 0x000fee00078e022b */
.L_x_111:
[----:B-1----:R-:W-:Y:S01]  /*6120*/  @!P1 ISETP.NE.AND P0, PT, R10, 0x1, PT ;  /* 0x000000010a00980c */ /* 0x002fe20003f05270 */
[----:B------:R-:W-:Y:S01]  /*6130*/  @!P1 IMAD.HI.U32 R0, R45, R12, RZ ;  /* 0x0000000c2d009227 */ /* 0x000fe200078e00ff */
[----:B------:R-:W-:Y:S01]  /*6140*/  @!P1 ISETP.NE.AND P2, PT, R9, 0x1, PT ;  /* 0x000000010900980c */ /* 0x000fe20003f45270 */
[----:B------:R-:W-:Y:S01]  /*6150*/  ULOP3.LUT UP0, URZ, UR48, 0x1b0, URZ, 0xc0, !UPT ;  /* 0x000001b030ff7892 */ /* 0x000fe2000f80c0ff */
[----:B------:R-:W-:Y:S01]  /*6160*/  R2UR UR42, R21 ;  /* 0x00000000152a72ca */ /* 0x000fe200000e0000 */
[----:B------:R-:W-:Y:S01]  /*6170*/  @!P1 IMAD.HI.U32 R3, R43, R11, RZ ;  /* 0x0000000b2b039227 */ /* 0x000fe200078e00ff */
[----:B------:R-:W-:Y:S02]  /*6180*/  @!P1 SHF.R.U32.HI R0, RZ, R13, R0 ;  /* 0x0000000dff009219 */ /* 0x000fe40000011600 */
[----:B------:R-:W-:Y:S01]  /*6190*/  R2UR UR41, R20 ;  /* 0x00000000142972ca */ /* 0x000fe200000e0000 */
[----:B------:R-:W-:Y:S01]  /*61a0*/  VIADD R112, R112, 0x1 ;  /* 0x0000000170707836 */ /* 0x000fe20000000000 */
[----:B------:R-:W-:Y:S02]  /*61b0*/  @!P1 SHF.R.U32.HI R2, RZ, R14, R3 ;  /* 0x0000000eff029219 */ /* 0x000fe40000011603 */
[----:B------:R-:W-:Y:S02]  /*61c0*/  @!P1 SEL R3, R45, R0, !P2 ;  /* 0x000000002d039207 */ /* 0x000fe40005000000 */
[----:B------:R-:W-:Y:S02]  /*61d0*/  @!P1 SEL R2, R43, R2, !P0 ;  /* 0x000000022b029207 */ /* 0x000fe40004000000 */
[----:B------:R-:W-:Y:S01]  /*61e0*/  @P4 SHF.R.U32.HI R103, RZ, 0x10, R17 ;  /* 0x00000010ff674819 */ /* 0x000fe20000011611 */
[----:B------:R-:W-:Y:S02]  /*61f0*/  USHF.L.U32 UR42, UR42, 0x6, URZ ;  /* 0x000000062a2a7899 */ /* 0x000fe400080006ff */
[----:B------:R-:W-:Y:S02]  /*6200*/  @!P1 IMAD.IADD R0, R2, 0x1, -R3 ;  /* 0x0000000102009824 */ /* 0x000fe400078e0a03 */
[----:B------:R-:W-:Y:S01]  /*6210*/  @!P1 IMAD.IADD R2, R3, 0x1, -R2 ;  /* 0x0000000103029824 */ /* 0x000fe200078e0a02 */
[----:B------:R-:W-:Y:S01]  /*6220*/  USHF.L.U32 UR41, UR41, 0x7, URZ ;  /* 0x0000000729297899 */ /* 0x000fe200080006ff */
[----:B------:R-:W-:Y:S02]  /*6230*/  @!P1 IMAD R45, R0, R9, R45 ;  /* 0x00000009002d9224 */ /* 0x000fe400078e022d */
[----:B------:R-:W-:Y:S01]  /*6240*/  @!P1 IMAD R43, R2, R10, R43 ;  /* 0x0000000a022b9224 */ /* 0x000fe200078e022b */
[----:B------:R-:W-:Y:S08]  /*6250*/  BRA.U !UP0, `(.L_x_112) ;  /* 0x0000000108407547 */ /* 0x000ff0000b800000 */
[----:B------:R-:W1:Y:S01]  /*6260*/  LDCU.64 UR8, c[0x4][0x80] ;  /* 0x01001000ff0877ac */ /* 0x000e620008000a00 */
[----:B------:R-:W-:Y:S01]  /*6270*/  MOV R3, 0x0 ;  /* 0x0000000000037802 */ /* 0x000fe20000000f00 */
[----:B------:R-:W-:Y:S02]  /*6280*/  HFMA2 R12, -RZ, RZ, 0, 5.9604644775390625e-08 ;  /* 0x00000001ff0c7431 */ /* 0x000fe400000001ff */
[----:B------:R-:W-:Y:S02]  /*6290*/  IMAD.MOV.U32 R8, RZ, RZ, 0x70 ;  /* 0x00000070ff087424 */ /* 0x000fe400078e00ff */
[----:B------:R-:W-:Y:S01]  /*62a0*/  IMAD.MOV.U32 R13, RZ, RZ, RZ ;  /* 0x000000ffff0d7224 */ /* 0x000fe200078e00ff */
[----:B------:R-:W2:Y:S01]  /*62b0*/  LDCU.64 UR6, c[0x4][0x88] ;  /* 0x01001100ff0677ac */ /* 0x000ea20008000a00 */
[----:B------:R-:W3:Y:S01]  /*62c0*/  LDC.64 R2, c[0x4][R3] ;  /* 0x0100000003027b82 */ /* 0x000ee20000000a00 */
[----:B------:R-:W4:Y:S01]  /*62d0*/  LDCU.64 UR4, c[0x4][0x8] ;  /* 0x01000100ff0477ac */ /* 0x000f220008000a00 */
[----:B-1----:R-:W-:Y:S01]  /*62e0*/  MOV R5, UR9 ;  /* 0x0000000900057c02 */ /* 0x002fe20008000f00 */
[----:B------:R-:W-:Y:S01]  /*62f0*/  IMAD.U32 R4, RZ, RZ, UR8 ;  /* 0x00000008ff047e24 */ /* 0x000fe2000f8e00ff */
[----:B--2---:R-:W-:Y:S01]  /*6300*/  MOV R7, UR7 ;  /* 0x0000000700077c02 */ /* 0x004fe20008000f00 */
[----:B------:R-:W-:Y:S01]  /*6310*/  IMAD.U32 R6, RZ, RZ, UR6 ;  /* 0x00000006ff067e24 */ /* 0x000fe2000f8e00ff */
[----:B----4-:R-:W-:Y:S01]  /*6320*/  MOV R11, UR5 ;  /* 0x00000005000b7c02 */ /* 0x010fe20008000f00 */
[----:B------:R-:W-:Y:S02]  /*6330*/  IMAD.U32 R10, RZ, RZ, UR4 ;  /* 0x00000004ff0a7e24 */ /* 0x000fe4000f8e00ff */
[----:B------:R-:W-:Y:S07]  /*6340*/  LEPC R20, `(.L_x_112) ;  /* 0x000000001014794e */ /* 0x000fee0000000000 */
[----:B---3-5:R-:W-:Y:S05]  /*6350*/  CALL.ABS.NOINC R2 ;  /* 0x0000000002007343 */ /* 0x028fea0003c00000 */
.L_x_112:
[----:B------:R-:W-:Y:S01]  /*6360*/  LOP3.LUT P0, RZ, R109, 0x1b0, RZ, 0xc0, !PT ;  /* 0x000001b06dff7812 */ /* 0x000fe2000780c0ff */
[----:B------:R-:W-:Y:S11]  /*6370*/  BSSY.RECONVERGENT B6, `(.L_x_113) ;  /* 0x0000013000067945 */ /* 0x000ff60003800200 */
[----:B------:R-:W-:Y:S01]  /*6380*/  @!UPT UIADD3 URZ, UPT, UPT, URZ, URZ, URZ ;  /* 0x000000fffffff290 */ /* 0x000fe2000fffe0ff */
[----:B------:R-:W-:Y:S05]  /*6390*/  @!P0 BRA `(.L_x_114) ;  /* 0x0000000000408947 */ /* 0x000fea0003800000 */
        /* <DEDUP_REMOVED lines=16> */
.L_x_114:
[----:B------:R-:W-:Y:S05]  /*64a0*/  BSYNC.RECONVERGENT B6 ;  /* 0x0000000000067941 */ /* 0x000fea0003800200 */
.L_x_113:
[----:B------:R-:W-:Y:S01]  /*64b0*/  ISETP.NE.U32.AND P4, PT, R90, RZ, PT ;  /* 0x000000ff5a00720c */ /* 0x000fe20003f85070 */
[----:B------:R-:W-:Y:S01]  /*64c0*/  UISETP.NE.AND UP2, UPT, UR50, URZ, UPT ;  /* 0x000000ff3200728c */ /* 0x000fe2000bf45270 */
[----:B------:R-:W-:Y:S01]  /*64d0*/  ISETP.NE.U32.AND P2, PT, RZ, UR38, PT ;  /* 0x00000026ff007c0c */ /* 0x000fe2000bf45070 */
[----:B------:R-:W-:Y:S01]  /*64e0*/  UISETP.NE.U32.AND UP1, UPT, UR44, URZ, UPT ;  /* 0x000000ff2c00728c */ /* 0x000fe2000bf25070 */
[----:B------:R-:W-:Y:S01]  /*64f0*/  ISETP.NE.AND.EX P4, PT, R91, RZ, PT, P4 ;  /* 0x000000ff5b00720c */ /* 0x000fe20003f85340 */
[----:B------:R-:W-:Y:S01]  /*6500*/  UPLOP3.LUT UP0, UPT, UPT, UPT, UPT, 0x40, 0x4 ;  /* 0x000000000004789c */ /* 0x000fe20003f0e870 */
[----:B------:R-:W-:Y:S01]  /*6510*/  ISETP.NE.AND.EX P2, PT, RZ, UR39, PT, P2 ;  /* 0x00000027ff007c0c */ /* 0x000fe2000bf45320 */
[----:B------:R-:W-:Y:S01]  /*6520*/  UISETP.NE.AND.EX UP1, UPT, UR45, URZ, UPT, UP1 ;  /* 0x000000ff2d00728c */ /* 0x000fe2000bf25310 */
[----:B------:R-:W-:Y:S04]  /*6530*/  PLOP3.LUT P1, PT, PT, PT, UP2, 0x80, 0x8 ;  /* 0x000000000008781c */ /* 0x000fe80003f2f028 */
[----:B------:R-:W-:Y:S06]  /*6540*/  @UP2 UPLOP3.LUT UP0, UPT, UPT, UPT, UP1, 0x80, 0x8 ;  /* 0x000000000008289c */ /* 0x000fec0003f0f010 */
[----:B------:R-:W-:Y:S01]  /*6550*/  PLOP3.LUT P0, PT, PT, PT, UP0, 0x80, 0x8 ;  /* 0x000000000008781c */ /* 0x000fe20003f0f008 */
[----:B------:R-:W-:Y:S01]  /*6560*/  @!UPT UIADD3 URZ, UPT, UPT, URZ, URZ, URZ ;  /* 0x000000fffffff290 */ /* 0x000fe2000fffe0ff */
[----:B------:R-:W-:Y:S11]  /*6570*/  BRA.U !UP1, `(.L_x_115) ;  /* 0x0000000109387547 */ /* 0x000ff6000b800000 */
[----:B------:R-:W-:Y:S01]  /*6580*/  UISETP.NE.U32.AND UP0, UPT, UR38, URZ, UPT ;  /* 0x000000ff2600728c */ /* 0x000fe2000bf05070 */
[----:B------:R-:W-:Y:S02]  /*6590*/  HFMA2 R0, -RZ, RZ, 0, 5.9604644775390625e-08 ;  /* 0x00000001ff007431 */ /* 0x000fe400000001ff */
[----:B------:R-:W-:Y:S01]  /*65a0*/  IMAD.MOV.U32 R95, RZ, RZ, 0x1 ;  /* 0x00000001ff5f7424 */ /* 0x000fe200078e00ff */
[----:B------:R-:W-:Y:S06]  /*65b0*/  UISETP.NE.AND.EX UP0, UPT, UR39, URZ, UPT, UP0 ;  /* 0x000000ff2700728c */ /* 0x000fec000bf05300 */
[----:B------:R-:W-:Y:S05]  /*65c0*/  PLOP3.LUT P3, PT, PT, PT, UP0, 0x80, 0x8 ;  /* 0x000000000008781c */ /* 0x000fea0003f6f008 */
[----:B------:R-:W1:Y:S01]  /*65d0*/  @UP0 LDCU.64 UR6, c[0x0][0x888] ;  /* 0x00011100ff0607ac */ /* 0x000e620008000a00 */
[----:B------:R-:W-:Y:S07]  /*65e0*/  @UP0 UIMAD UR4, UR36, UR44, URZ ;  /* 0x0000002c240402a4 */ /* 0x000fee000f8e02ff */
[----:B------:R-:W-:Y:S01]  /*65f0*/  @!P3 PRMT R95, R0, 0x7610, R95 ;  /* 0x00007610005fb816 */ /* 0x000fe2000000005f */
[----:B-1----:R-:W-:Y:S03]  /*6600*/  @UP0 UIMAD.WIDE UR6, UR4, 0x4, UR6 ;  /* 0x00000004040608a5 */ /* 0x002fe6000f8e0206 */
[----:B------:R-:W1:Y:S03]  /*6610*/  @!UP0 LDCU UR4, c[0x0][0x880] ;  /* 0x00011000ff0487ac */ /* 0x000e660008000800 */
[----:B------:R-:W-:Y:S01]  /*6620*/  IMAD.U32 R2, RZ, RZ, UR6 ;  /* 0x00000006ff027e24 */ /* 0x000fe2000f8e00ff */
[----:B------:R-:W-:Y:S05]  /*6630*/  MOV R3, UR7 ;  /* 0x0000000700037c02 */ /* 0x000fea0008000f00 */
[----:B-----5:R2:W5:Y:S02]  /*6640*/  @P3 LDG.E R49, desc[UR46][R2.64] ;  /* 0x0000002e02313981 */ /* 0x020564000c1e1900 */
[----:B-12---:R-:W-:Y:S02]  /*6650*/  @!P3 IMAD.U32 R49, RZ, RZ, UR4 ;  /* 0x00000004ff31be24 */ /* 0x006fe4000f8e00ff */
.L_x_115:
[----:B------:R-:W-:Y:S05]  /*6660*/  @!P4 BRA `(.L_x_116) ;  /* 0x000000000020c947 */ /* 0x000fea0003800000 */
[----:B------:R-:W-:Y:S04]  /*6670*/  ISETP.NE.U32.AND P3, PT, R88, RZ, PT ;  /* 0x000000ff5800720c */ /* 0x000fe80003f65070 */
[----:B------:R-:W-:Y:S11]  /*6680*/  ISETP.NE.AND.EX P3, PT, R89, RZ, PT, P3 ;  /* 0x000000ff5900720c */ /* 0x000ff60003f65330 */
[----:B------:R-:W-:Y:S02]  /*6690*/  @!UPT UIADD3 URZ, UPT, UPT, URZ, URZ, URZ ;  /* 0x000000fffffff290 */ /* 0x000fe4000fffe0ff */
[----:B------:R-:W1:Y:S01]  /*66a0*/  @P3 LDC.64 R2, c[0x0][0x8a8] ;  /* 0x00022a00ff023b82 */ /* 0x000e620000000a00 */
[----:B------:R-:W-:Y:S04]  /*66b0*/  @P3 IMAD R0, R90, UR36, RZ ;  /* 0x000000245a003c24 */ /* 0x000fe8000f8e02ff */
[----:B-1----:R-:W-:Y:S05]  /*66c0*/  @P3 IMAD.WIDE R2, R0, 0x4, R2 ;  /* 0x0000000400023825 */ /* 0x002fea00078e0202 */
[----:B-----5:R1:W5:Y:S02]  /*66d0*/  @P3 LDG.E R47, desc[UR46][R2.64] ;  /* 0x0000002e022f3981 */ /* 0x020364000c1e1900 */
[----:B-1----:R-:W2:Y:S02]  /*66e0*/  @!P3 LDC R47, c[0x0][0x8a0] ;  /* 0x00022800ff2fbb82 */ /* 0x002ea40000000800 */
.L_x_116:
[----:B-----5:R-:W-:Y:S01]  /*66f0*/  FSETP.NEU.AND P4, PT, R49, RZ, PT ;  /* 0x000000ff3100720b */ /* 0x020fe20003f8d000 */
[----:B------:R-:W-:Y:S01]  /*6700*/  BSSY B1, `(.L_x_117) ;  /* 0x0000042000017945 */ /* 0x000fe20003800000 */
[----:B------:R-:W-:Y:S01]  /*6710*/  SEL R7, RZ, 0xffffffff, P2 ;  /* 0xffffffffff077807 */ /* 0x000fe20001000000 */
[----:B------:R-:W-:Y:S01]  /*6720*/  IMAD.MOV.U32 R115, RZ, RZ, 0x1 ;  /* 0x00000001ff737424 */ /* 0x000fe200078e00ff */
[----:B------:R-:W-:Y:S02]  /*6730*/  LOP3.LUT P3, RZ, R95, 0xff, RZ, 0xc0, !PT ;  /* 0x000000ff5fff7812 */ /* 0x000fe4000786c0ff */
[----:B------:R-:W-:Y:S02]  /*6740*/  CS2R R86, SRZ ;  /* 0x0000000000567805 */ /* 0x000fe4000001ff00 */
[----:B------:R-:W-:Y:S02]  /*6750*/  @P1 SEL R4, RZ, 0xffffffff, P4 ;  /* 0xffffffffff041807 */ /* 0x000fe40002000000 */
[----:B------:R-:W-:Y:S02]  /*6760*/  CS2R R84, SRZ ;  /* 0x0000000000547805 */ /* 0x000fe4000001ff00 */
[----:B------:R-:W-:Y:S02]  /*6770*/  LEA R0, R105, UR49, 0x3 ;  /* 0x0000003169007c11 */ /* 0x000fe4000f8e18ff */
[----:B------:R-:W-:Y:S02]  /*6780*/  CS2R R82, SRZ ;  /* 0x0000000000527805 */ /* 0x000fe4000001ff00 */
[----:B------:R-:W-:Y:S02]  /*6790*/  @P0 SEL R4, R7, R4, !P3 ;  /* 0x0000000407040207 */ /* 0x000fe40005800000 */
[----:B------:R-:W-:Y:S02]  /*67a0*/  CS2R R80, SRZ ;  /* 0x0000000000507805 */ /* 0x000fe4000001ff00 */
[----:B------:R-:W-:Y:S02]  /*67b0*/  LEA R113, R44, UR49, 0x3 ;  /* 0x000000312c717c11 */ /* 0x000fe4000f8e18ff */
[----:B------:R-:W-:Y:S02]  /*67c0*/  @P1 LOP3.LUT R4, R4, 0x1, RZ, 0xc0, !PT ;  /* 0x0000000104041812 */ /* 0x000fe400078ec0ff */
[----:B------:R-:W-:Y:S02]  /*67d0*/  SHF.L.U32 R2, R107, 0x1f, RZ ;  /* 0x0000001f6b027819 */ /* 0x000fe400000006ff */
[----:B------:R-:W-:Y:S02]  /*67e0*/  ISETP.NE.U32.OR P6, PT, R4, 0x1, !P1 ;  /* 0x000000010400780c */ /* 0x000fe40004fc5470 */
[----:B------:R-:W-:Y:S02]  /*67f0*/  PLOP3.LUT P2, PT, PT, PT, UP1, 0x80, 0x8 ;  /* 0x000000000008781c */ /* 0x000fe40003f4f018 */
[----:B------:R-:W-:Y:S02]  /*6800*/  LEA.HI R5, R44, R44, RZ, 0x1 ;  /* 0x0000002c2c057211 */ /* 0x000fe400078f08ff */
[----:B------:R-:W-:Y:S02]  /*6810*/  SEL R4, RZ, 0xffffffff, P4 ;  /* 0xffffffffff047807 */ /* 0x000fe40002000000 */
[----:B------:R-:W-:Y:S01]  /*6820*/  P2R R114, PR, RZ, 0x40 ;  /* 0x00000040ff727803 */ /* 0x000fe20000000000 */
[C---:B------:R-:W-:Y:S01]  /*6830*/  IMAD.SHL.U32 R3, R5.reuse, 0x40, RZ ;  /* 0x0000004005037824 */ /* 0x040fe200078e00ff */
[----:B------:R-:W-:Y:S03]  /*6840*/  LOP3.LUT R5, R5, 0xffe, RZ, 0xc0, !PT ;  /* 0x00000ffe05057812 */ /* 0x000fe600078ec0ff */
[----:B------:R-:W-:Y:S02]  /*6850*/  @P6 SHF.L.U32 R9, R104, 0x1f, RZ ;  /* 0x0000001f68096819 */ /* 0x000fe400000006ff */
[----:B------:R-:W-:Y:S01]  /*6860*/  @P2 SEL R4, R7, R4, !P3 ;  /* 0x0000000407042207 */ /* 0x000fe20005800000 */
[----:B------:R-:W-:Y:S01]  /*6870*/  IMAD.IADD R48, R44, 0x1, -R5 ;  /* 0x000000012c307824 */ /* 0x000fe200078e0a05 */
[----:B------:R-:W1:Y:S01]  /*6880*/  @P6 SYNCS.PHASECHK.TRANS64.TRYWAIT P1, [R0+URZ+0x220], R9 ;  /* 0x00022009000065a7 */ /* 0x000e6200080211ff */
[----:B------:R-:W-:Y:S02]  /*6890*/  LOP3.LUT R3, R3, 0xffffff80, RZ, 0xc0, !PT ;  /* 0xffffff8003037812 */ /* 0x000fe400078ec0ff */
[----:B------:R-:W-:Y:S03]  /*68a0*/  LOP3.LUT R4, R4, 0x1, RZ, 0xc0, !PT ;  /* 0x0000000104047812 */ /* 0x000fe600078ec0ff */
[----:B------:R-:W-:Y:S01]  /*68b0*/  IMAD.IADD R3, R46, 0x1, R3 ;  /* 0x000000012e037824 */ /* 0x000fe200078e0203 */
[----:B------:R-:W-:Y:S03]  /*68c0*/  ISETP.NE.U32.AND P5, PT, R4, 0x1, PT ;  /* 0x000000010400780c */ /* 0x000fe60003fa5070 */
[----:B------:R-:W-:Y:S01]  /*68d0*/  IMAD R48, R48, 0x100000, R3 ;  /* 0x0010000030307824 */ /* 0x000fe200078e0203 */
[----:B------:R-:W-:Y:S01]  /*68e0*/  P2R R124, PR, RZ, 0x20 ;  /* 0x00000020ff7c7803 */ /* 0x000fe20000000000 */
[----:B------:R3:W4:Y:S01]  /*68f0*/  SYNCS.PHASECHK.TRANS64.TRYWAIT P0, [R113+URZ+0x270], R2 ;  /* 0x00027002710075a7 */ /* 0x00072200080011ff */
[----:B-1----:R-:W-:Y:S01]  /*6900*/  @P6 SEL R115, RZ, 0x1, !P1 ;  /* 0x00000001ff736807 */ /* 0x002fe20004800000 */
[----:B---3--:R-:W-:Y:S06]  /*6910*/  @!P6 BRA `(.L_x_118) ;  /* 0x000000000080e947 */ /* 0x008fec0003800000 */
[----:B------:R-:W-:Y:S01]  /*6920*/  @P5 IMAD R5, R105, 0x1000, R100 ;  /* 0x0000100069055824 */ /* 0x000fe200078e0264 */
[----:B------:R-:W-:Y:S01]  /*6930*/  ISETP.NE.AND P1, PT, R115, RZ, PT ;  /* 0x000000ff7300720c */ /* 0x000fe20003f25270 */
[----:B------:R-:W-:Y:S01]  /*6940*/  BSSY B0, `(.L_x_119) ;  /* 0x000000b000007945 */ /* 0x000fe20003800000 */
[----:B------:R-:W-:Y:S01]  /*6950*/  CS2R R82, SRZ ;  /* 0x0000000000527805 */ /* 0x000fe2000001ff00 */
[----:B------:R-:W-:Y:S01]  /*6960*/  @P5 VIADD R4, R5, UR49 ;  /* 0x0000003105045c36 */ /* 0x000fe20008000000 */
[----:B------:R-:W-:Y:S02]  /*6970*/  CS2R R80, SRZ ;  /* 0x0000000000507805 */ /* 0x000fe4000001ff00 */
[----:B------:R-:W-:Y:S02]  /*6980*/  CS2R R86, SRZ ;  /* 0x0000000000567805 */ /* 0x000fe4000001ff00 */
[----:B------:R-:W-:Y:S01]  /*6990*/  CS2R R84, SRZ ;  /* 0x0000000000547805 */ /* 0x000fe2000001ff00 */
[----:B------:R-:W-:Y:S04]  /*69a0*/  @P5 IMAD R4, R108, -0x10, R4 ;  /* 0xfffffff06c045824 */ /* 0x000fe800078e0204 */
[----:B------:R-:W-:Y:S05]  /*69b0*/  @P1 BRA `(.L_x_120) ;  /* 0x00000000000c1947 */ /* 0x000fea0003800000 */
[----:B------:R-:W-:Y:S04]  /*69c0*/  SHF.L.U32 R3, R104, 0x1f, RZ ;  /* 0x0000001f68037819 */ /* 0x000fe800000006ff */
[----:B------:R-:W1:Y:S02]  /*69d0*/  SYNCS.PHASECHK.TRANS64.TRYWAIT P1, [R0+URZ+0x220], R3 ;  /* 0x00022003000075a7 */ /* 0x000e6400080211ff */
[----:B-1----:R-:W-:Y:S05]  /*69e0*/  @!P1 BRA `(.L_x_121) ;  /* 0x0000002c00c09947 */ /* 0x002fea0003800000 */
.L_x_120:
[----:B------:R-:W-:Y:S05]  /*69f0*/  BSYNC B0 ;  /* 0x0000000000007941 */ /* 0x000fea0003800000 */
.L_x_119:
[----:B------:R-:W-:Y:S01]  /*6a00*/  ISETP.NE.AND P1, PT, R124, RZ, PT ;  /* 0x000000ff7c00720c */ /* 0x000fe20003f25270 */
[----:B-1----:R-:W-:Y:S02]  /*6a10*/  VIADD R3, R0, 0x230 ;  /* 0x0000023000037836 */ /* 0x002fe40000000000 */
[----:B------:R-:W-:Y:S02]  /*6a20*/  IMAD.U32 R0, RZ, RZ, UR37 ;  /* 0x00000025ff007e24 */ /* 0x000fe4000f8e00ff */
[----:B------:R-:W-:Y:S03]  /*6a30*/  VIADD R105, R105, 0x1 ;  /* 0x0000000169697836 */ /* 0x000fe60000000000 */
[----:B------:R-:W-:Y:S05]  /*6a40*/  PRMT R0, R0, 0x654, R3 ;  /* 0x0000065400007816 */ /* 0x000fea0000000003 */
[----:B------:R1:W3:Y:S04]  /*6a50*/  @P1 LDS.128 R80, [R5+UR49+0x400] ;  /* 0x0004003105501984 */ /* 0x0002e80008000c00 */
[----:B------:R1:W1:Y:S01]  /*6a60*/  @P1 LDS.128 R84, [R4+0x410] ;  /* 0x0004100004541984 */ /* 0x0002620000000c00 */
[C---:B------:R-:W-:Y:S01]  /*6a70*/  ISETP.NE.AND P1, PT, R105.reuse, 0x2, PT ;  /* 0x000000026900780c */ /* 0x040fe20003f25270 */
[----:B------:R-:W-:Y:S01]  /*6a80*/  @!PT LDS RZ, [RZ] ;  /* 0x00000000fffff984 */ /* 0x000fe20000000800 */
[----:B------:R-:W-:Y:S01]  /*6a90*/  @!PT LDS RZ, [RZ] ;  /* 0x00000000fffff984 */ /* 0x000fe20000000800 */
[----:B------:R-:W-:Y:S01]  /*6aa0*/  @!PT LDS RZ, [RZ] ;  /* 0x00000000fffff984 */ /* 0x000fe20000000800 */
[----:B------:R-:W-:Y:S01]  /*6ab0*/  @!PT LDS RZ, [RZ] ;  /* 0x00000000fffff984 */ /* 0x000fe20000000800 */
[----:B------:R5:W-:Y:S06]  /*6ac0*/  MEMBAR.ALL.CTA ;  /* 0x0000000000007992 */ /* 0x000bec0000008000 */
[----:B-----5:R-:W5:Y:S01]  /*6ad0*/  FENCE.VIEW.ASYNC.S ;  /* 0x00000000000073c6 */ /* 0x020f620000000000 */
[----:B------:R-:W-:Y:S02]  /*6ae0*/  SEL R3, RZ, 0x1, P1 ;  /* 0x00000001ff037807 */ /* 0x000fe40000800000 */
[----:B------:R-:W-:Y:S02]  /*6af0*/  SEL R105, R105, RZ, P1 ;  /* 0x000000ff69697207 */ /* 0x000fe40000800000 */
[----:B------:R-:W-:Y:S01]  /*6b00*/  LOP3.LUT R104, R104, R3, RZ, 0x3c, !PT ;  /* 0x0000000368687212 */ /* 0x000fe200078e3cff */
[----:B-----5:R1:W-:Y:S06]  /*6b10*/  SYNCS.ARRIVE.TRANS64.RED.A1T0 RZ, [R0+URZ], RZ ;  /* 0x000000ff00ff79a7 */ /* 0x0203ec00081004ff */
.L_x_118:
[----:B------:R-:W-:Y:S05]  /*6b20*/  BSYNC B1 ;  /* 0x0000000000017941 */ /* 0x000fea0003800000 */
.L_x_117:
[----:B-1----:R-:W-:Y:S04]  /*6b30*/  SHF.R.U32.HI R0, RZ, 0x15, R48 ;  /* 0x00000015ff007819 */ /* 0x002fe80000011630 */
[----:B------:R-:W-:Y:S01]  /*6b40*/  LOP3.LUT P1, RZ, R0, 0x3, R101, 0x48, !PT ;  /* 0x0000000300ff7812 */ /* 0x000fe20007824865 */
[----:B------:R-:W-:Y:S01]  /*6b50*/  @!UPT UIADD3 URZ, UPT, UPT, URZ, URZ, URZ ;  /* 0x000000fffffff290 */ /* 0x000fe2000fffe0ff */
[----:B----4-:R-:W-:Y:S11]  /*6b60*/  @P0 BRA `(.L_x_122) ;  /* 0x0000000000080947 */ /* 0x010ff60003800000 */
[----:B------:R-:W1:Y:S02]  /*6b70*/  SYNCS.PHASECHK.TRANS64.TRYWAIT P0, [R113+URZ+0x270], R2 ;  /* 0x00027002710075a7 */ /* 0x000e6400080011ff */
[----:B-1----:R-:W-:Y:S05]  /*6b80*/  @!P0 BRA `(.L_x_123) ;  /* 0x0000002c006c8947 */ /* 0x002fea0003800000 */
.L_x_122:
[----:B------:R-:W-:Y:S05]  /*6b90*/  @!P1 BRA `(.L_x_124) ;  /* 0x0000000000409947 */ /* 0x000fea0003800000 */
[----:B------:R-:W4:Y:S01]  /*6ba0*/  LDCU.64 UR8, c[0x4][0x70] ;  /* 0x01000e00ff0877ac */ /* 0x000f220008000a00 */
[----:B------:R-:W-:Y:S01]  /*6bb0*/  MOV R3, 0x0 ;  /* 0x0000000000037802 */ /* 0x000fe20000000f00 */
[----:B------:R-:W-:Y:S02]  /*6bc0*/  HFMA2 R12, -RZ, RZ, 0, 5.9604644775390625e-08 ;  /* 0x00000001ff0c7431 */ /* 0x000fe400000001ff */
[----:B------:R-:W-:Y:S02]  /*6bd0*/  IMAD.MOV.U32 R8, RZ, RZ, 0x192 ;  /* 0x00000192ff087424 */ /* 0x000fe400078e00ff */
[----:B------:R-:W-:Y:S01]  /*6be0*/  IMAD.MOV.U32 R13, RZ, RZ, RZ ;  /* 0x000000ffff0d7224 */ /* 0x000fe200078e00ff */
[----:B------:R-:W5:Y:S01]  /*6bf0*/  LDCU.64 UR6, c[0x4][0x78] ;  /* 0x01000f00ff0677ac */ /* 0x000f620008000a00 */
[----:B-1----:R-:W1:Y:S01]  /*6c00*/  LDC.64 R2, c[0x4][R3] ;  /* 0x0100000003027b82 */ /* 0x002e620000000a00 */
[----:B------:R-:W2:Y:S01]  /*6c10*/  LDCU.64 UR4, c[0x4][0x10] ;  /* 0x01000200ff0477ac */ /* 0x000ea20008000a00 */
[----:B----4-:R-:W-:Y:S01]  /*6c20*/  MOV R5, UR9 ;  /* 0x0000000900057c02 */ /* 0x010fe20008000f00 */
[----:B------:R-:W-:Y:S01]  /*6c30*/  IMAD.U32 R4, RZ, RZ, UR8 ;  /* 0x00000008ff047e24 */ /* 0x000fe2000f8e00ff */
[----:B-----5:R-:W-:Y:S01]  /*6c40*/  MOV R7, UR7 ;  /* 0x0000000700077c02 */ /* 0x020fe20008000f00 */
[----:B------:R-:W-:Y:S01]  /*6c50*/  IMAD.U32 R6, RZ, RZ, UR6 ;  /* 0x00000006ff067e24 */ /* 0x000fe2000f8e00ff */
[----:B--2---:R-:W-:Y:S01]  /*6c60*/  MOV R11, UR5 ;  /* 0x00000005000b7c02 */ /* 0x004fe20008000f00 */
[----:B------:R-:W-:Y:S02]  /*6c70*/  IMAD.U32 R10, RZ, RZ, UR4 ;  /* 0x00000004ff0a7e24 */ /* 0x000fe4000f8e00ff */
[----:B------:R-:W-:Y:S07]  /*6c80*/  LEPC R20, `(.L_x_124) ;  /* 0x000000001014794e */ /* 0x000fee0000000000 */
[----:B-1-3--:R-:W-:Y:S05]  /*6c90*/  CALL.ABS.NOINC R2 ;  /* 0x0000000002007343 */ /* 0x00afea0003c00000 */
.L_x_124:
[-C--:B---3--:R-:W-:Y:S01]  /*6ca0*/  F2FP.F16.E4M3.UNPACK_B R51, R80.reuse ;  /* 0x00000050ff33723e */ /* 0x088fe200020006ff */
[----:B------:R-:W-:Y:S05]  /*6cb0*/  WARPSYNC.ALL ;  /* 0x0000000000007948 */ /* 0x000fea0003800000 */
[----:B------:R-:W-:Y:S01]  /*6cc0*/  R2UR UR4, R48 ;  /* 0x00000000300472ca */ /* 0x000fe200000e0000 */
[--C-:B------:R-:W-:Y:S01]  /*6cd0*/  HADD2.F32 R50, -RZ, R51.reuse.H0_H0 ;  /* 0x20000033ff327230 */ /* 0x100fe20000004100 */
[----:B------:R-:W-:Y:S01]  /*6ce0*/  F2FP.F16.E4M3.UNPACK_B R53, R80.H1 ;  /* 0x00000050ff35723e */ /* 0x000fe200030006ff */
[----:B------:R-:W-:Y:S01]  /*6cf0*/  HADD2.F32 R51, -RZ, R51.H1_H1 ;  /* 0x30000033ff337230 */ /* 0x000fe20000004100 */
[-C--:B------:R-:W-:Y:S01]  /*6d00*/  F2FP.F16.E4M3.UNPACK_B R55, R81.reuse ;  /* 0x00000051ff37723e */ /* 0x080fe200020006ff */
[----:B------:R-:W-:Y:S01]  /*6d10*/  BSSY.RECONVERGENT B0, `(.L_x_125) ;  /* 0x0000099000007945 */ /* 0x000fe20003800200 */
[----:B------:R-:W-:Y:S01]  /*6d20*/  F2FP.F16.E4M3.UNPACK_B R57, R81.H1 ;  /* 0x00000051ff39723e */ /* 0x000fe200030006ff */
[--C-:B------:R-:W-:Y:S01]  /*6d30*/  HADD2.F32 R52, -RZ, R53.reuse.H0_H0 ;  /* 0x20000035ff347230 */ /* 0x100fe20000004100 */
[-C--:B------:R-:W-:Y:S01]  /*6d40*/  F2FP.F16.E4M3.UNPACK_B R59, R82.reuse ;  /* 0x00000052ff3b723e */ /* 0x080fe200020006ff */
[----:B------:R-:W-:Y:S01]  /*6d50*/  HADD2.F32 R54, -RZ, R53.H1_H1 ;  /* 0x30000035ff367230 */ /* 0x000fe20000004100 */
[----:B------:R-:W-:Y:S01]  /*6d60*/  F2FP.F16.E4M3.UNPACK_B R61, R82.H1 ;  /* 0x00000052ff3d723e */ /* 0x000fe200030006ff */
[--C-:B------:R-:W-:Y:S01]  /*6d70*/  HADD2.F32 R53, -RZ, R55.reuse.H0_H0 ;  /* 0x20000037ff357230 */ /* 0x100fe20000004100 */
[-C--:B------:R-:W-:Y:S01]  /*6d80*/  F2FP.F16.E4M3.UNPACK_B R63, R83.reuse ;  /* 0x00000053ff3f723e */ /* 0x080fe200020006ff */
[----:B------:R-:W-:Y:S01]  /*6d90*/  LDTM.16dp32bit_t0_t15.x32 R4, tmem[UR4] ;  /* 0x00000004000479ee */ /* 0x000fe20008a80000 */
[----:B------:R-:W2:Y:S01]  /*6da0*/  LDTM.16dp32bit_t16_t31.x32 R4, tmem[UR4+0x20] ;  /* 0x00002004000479ee */ /* 0x000ea20008aa0000 */
[----:B------:R-:W-:Y:S01]  /*6db0*/  SHF.L.U32 R125, R102, 0x4, RZ ;  /* 0x00000004667d7819 */ /* 0x000fe200000006ff */
[----:B------:R-:W-:Y:S01]  /*6dc0*/  HADD2.F32 R56, -RZ, R55.H1_H1 ;  /* 0x30000037ff387230 */ /* 0x000fe20000004100 */
[----:B------:R-:W-:Y:S01]  /*6dd0*/  ISETP.NE.AND P6, PT, R114, RZ, PT ;  /* 0x000000ff7200720c */ /* 0x000fe20003fc5270 */
[----:B------:R-:W-:Y:S01]  /*6de0*/  HADD2.F32 R60, -RZ, R59.H1_H1 ;  /* 0x3000003bff3c7230 */ /* 0x000fe20000004100 */
[----:B------:R-:W-:Y:S01]  /*6df0*/  IADD3 R114, PT, PT, R100, UR49, RZ ;  /* 0x0000003164727c10 */ /* 0x000fe2000fffe0ff */
[----:B------:R-:W-:Y:S01]  /*6e00*/  HADD2.F32 R64, -RZ, R63.H1_H1 ;  /* 0x3000003fff407230 */ /* 0x000fe20000004100 */
[----:B------:R-:W-:Y:S01]  /*6e10*/  F2FP.F16.E4M3.UNPACK_B R65, R83.H1 ;  /* 0x00000053ff41723e */ /* 0x000fe200030006ff */
[--C-:B------:R-:W-:Y:S01]  /*6e20*/  HADD2.F32 R55, -RZ, R57.reuse.H0_H0 ;  /* 0x20000039ff377230 */ /* 0x100fe20000004100 */
[----:B------:R-:W-:Y:S01]  /*6e30*/  IADD3 R114, PT, PT, R114, R125, RZ ;  /* 0x0000007d72727210 */ /* 0x000fe20007ffe0ff */
[----:B------:R-:W-:Y:S01]  /*6e40*/  HADD2.F32 R58, -RZ, R57.H1_H1 ;  /* 0x30000039ff3a7230 */ /* 0x000fe20000004100 */
[-C--:B------:R-:W-:Y:S01]  /*6e50*/  F2FP.F16.E4M3.UNPACK_B R67, R84.reuse ;  /* 0x00000054ff43723e */ /* 0x080fe200020006ff */
[----:B------:R-:W-:Y:S01]  /*6e60*/  HADD2.F32 R57, -RZ, R59.H0_H0 ;  /* 0x2000003bff397230 */ /* 0x000fe20000004100 */
[----:B------:R-:W-:Y:S01]  /*6e70*/  F2FP.F16.E4M3.UNPACK_B R69, R84.H1 ;  /* 0x00000054ff45723e */ /* 0x000fe200030006ff */
[----:B------:R-:W-:Y:S01]  /*6e80*/  HADD2.F32 R59, -RZ, R61.H0_H0 ;  /* 0x2000003dff3b7230 */ /* 0x000fe20000004100 */
[-C--:B------:R-:W-:Y:S01]  /*6e90*/  F2FP.F16.E4M3.UNPACK_B R71, R85.reuse ;  /* 0x00000055ff47723e */ /* 0x080fe200020006ff */
[----:B------:R-:W-:Y:S01]  /*6ea0*/  HADD2.F32 R68, -RZ, R67.H1_H1 ;  /* 0x30000043ff447230 */ /* 0x000fe20000004100 */
[----:B------:R-:W-:Y:S01]  /*6eb0*/  F2FP.F16.E4M3.UNPACK_B R73, R85.H1 ;  /* 0x00000055ff49723e */ /* 0x000fe200030006ff */
[----:B------:R-:W-:Y:S01]  /*6ec0*/  HADD2.F32 R62, -RZ, R61.H1_H1 ;  /* 0x3000003dff3e7230 */ /* 0x000fe20000004100 */
[-C--:B------:R-:W-:Y:S01]  /*6ed0*/  F2FP.F16.E4M3.UNPACK_B R75, R86.reuse ;  /* 0x00000056ff4b723e */ /* 0x080fe200020006ff */
[----:B------:R-:W-:Y:S01]  /*6ee0*/  HADD2.F32 R61, -RZ, R63.H0_H0 ;  /* 0x2000003fff3d7230 */ /* 0x000fe20000004100 */
[----:B------:R-:W-:Y:S01]  /*6ef0*/  F2FP.F16.E4M3.UNPACK_B R77, R86.H1 ;  /* 0x00000056ff4d723e */ /* 0x000fe200030006ff */
[----:B------:R-:W-:Y:S01]  /*6f00*/  HADD2.F32 R72, -RZ, R71.H1_H1 ;  /* 0x30000047ff487230 */ /* 0x000fe20000004100 */
[----:B------:R-:W-:Y:S01]  /*6f10*/  F2FP.F16.E4M3.UNPACK_B R79, R87.H1 ;  /* 0x00000057ff4f723e */ /* 0x000fe200030006ff */
[C---:B--2---:R-:W-:Y:S01]  /*6f20*/  FMUL R0, R47.reuse, R4 ;  /* 0x000000042f007220 */ /* 0x044fe20000400000 */
[C---:B-1----:R-:W-:Y:S01]  /*6f30*/  FMUL R2, R47.reuse, R5 ;  /* 0x000000052f027220 */ /* 0x042fe20000400000 */
[C---:B------:R-:W-:Y:S01]  /*6f40*/  FMUL R4, R47.reuse, R8 ;  /* 0x000000082f047220 */ /* 0x040fe20000400000 */
[----:B------:R-:W-:Y:S01]  /*6f50*/  FMUL R5, R47, R9 ;  /* 0x000000092f057220 */ /* 0x000fe20000400000 */
[C---:B------:R-:W-:Y:S01]  /*6f60*/  FFMA R0, R49.reuse, R50, R0 ;  /* 0x0000003231007223 */ /* 0x040fe20000000000 */
[----:B------:R-:W-:Y:S01]  /*6f70*/  FFMA R2, R49, R51, R2 ;  /* 0x0000003331027223 */ /* 0x000fe20000000002 */
[C---:B------:R-:W-:Y:S01]  /*6f80*/  FMUL R8, R47.reuse, R12 ;  /* 0x0000000c2f087220 */ /* 0x040fe20000400000 */
[C---:B------:R-:W-:Y:S01]  /*6f90*/  FMUL R9, R47.reuse, R13 ;  /* 0x0000000d2f097220 */ /* 0x040fe20000400000 */
[C---:B------:R-:W-:Y:S01]  /*6fa0*/  FMUL R12, R47.reuse, R16 ;  /* 0x000000102f0c7220 */ /* 0x040fe20000400000 */
[C---:B------:R-:W-:Y:S01]  /*6fb0*/  FMUL R13, R47.reuse, R17 ;  /* 0x000000112f0d7220 */ /* 0x040fe20000400000 */
[C---:B------:R-:W-:Y:S01]  /*6fc0*/  FMUL R16, R47.reuse, R20 ;  /* 0x000000142f107220 */ /* 0x040fe20000400000 */
[C---:B------:R-:W-:Y:S01]  /*6fd0*/  FMUL R17, R47.reuse, R21 ;  /* 0x000000152f117220 */ /* 0x040fe20000400000 */
[C---:B------:R-:W-:Y:S01]  /*6fe0*/  FMUL R20, R47.reuse, R24 ;  /* 0x000000182f147220 */ /* 0x040fe20000400000 */
[C---:B------:R-:W-:Y:S01]  /*6ff0*/  FMUL R21, R47.reuse, R25 ;  /* 0x000000192f157220 */ /* 0x040fe20000400000 */
[----:B------:R-:W-:Y:S02]  /*7000*/  HADD2.F32 R76, -RZ, R75.H1_H1 ;  /* 0x3000004bff4c7230 */ /* 0x000fe40000004100 */
[C---:B------:R-:W-:Y:S01]  /*7010*/  FMUL R24, R47.reuse, R28 ;  /* 0x0000001c2f187220 */ /* 0x040fe20000400000 */
[C---:B------:R-:W-:Y:S01]  /*7020*/  FMUL R25, R47.reuse, R29 ;  /* 0x0000001d2f197220 */ /* 0x040fe20000400000 */
[C---:B------:R-:W-:Y:S01]  /*7030*/  FMUL R28, R47.reuse, R32 ;  /* 0x000000202f1c7220 */ /* 0x040fe20000400000 */
[C---:B------:R-:W-:Y:S01]  /*7040*/  FMUL R29, R47.reuse, R33 ;  /* 0x000000212f1d7220 */ /* 0x040fe20000400000 */
[C---:B------:R-:W-:Y:S01]  /*7050*/  FMUL R3, R47.reuse, R6 ;  /* 0x000000062f037220 */ /* 0x040fe20000400000 */
[C---:B------:R-:W-:Y:S01]  /*7060*/  FMUL R7, R47.reuse, R7 ;  /* 0x000000072f077220 */ /* 0x040fe20000400000 */
[C---:B------:R-:W-:Y:S01]  /*7070*/  FMUL R6, R47.reuse, R10 ;  /* 0x0000000a2f067220 */ /* 0x040fe20000400000 */
[----:B------:R-:W-:Y:S01]  /*7080*/  FMUL R11, R47, R11 ;  /* 0x0000000b2f0b7220 */ /* 0x000fe20000400000 */
[C---:B------:R-:W-:Y:S01]  /*7090*/  FFMA R3, R49.reuse, R52, R3 ;  /* 0x0000003431037223 */ /* 0x040fe20000000003 */
[C---:B------:R-:W-:Y:S01]  /*70a0*/  FFMA R7, R49.reuse, R54, R7 ;  /* 0x0000003631077223 */ /* 0x040fe20000000007 */
[C---:B------:R-:W-:Y:S01]  /*70b0*/  FFMA R4, R49.reuse, R53, R4 ;  /* 0x0000003531047223 */ /* 0x040fe20000000004 */
[----:B------:R-:W-:Y:S01]  /*70c0*/  F2FP.F16.E4M3.UNPACK_B R50, R87 ;  /* 0x00000057ff32723e */ /* 0x000fe200020006ff */
[C---:B------:R-:W-:Y:S01]  /*70d0*/  FFMA R5, R49.reuse, R56, R5 ;  /* 0x0000003831057223 */ /* 0x040fe20000000005 */
[----:B------:R-:W-:Y:S01]  /*70e0*/  FFMA R6, R49, R55, R6 ;  /* 0x0000003731067223 */ /* 0x000fe20000000006 */
[----:B------:R-:W-:Y:S01]  /*70f0*/  F2FP.SATFINITE.E4M3.F32.PACK_AB_MERGE_C R117, R7, R3, RZ ;  /* 0x000000030775723e */ /* 0x000fe200048070ff */
[C---:B------:R-:W-:Y:S01]  /*7100*/  FFMA R11, R49.reuse, R58, R11 ;  /* 0x0000003a310b7223 */ /* 0x040fe2000000000b */
[C---:B------:R-:W-:Y:S01]  /*7110*/  FFMA R8, R49.reuse, R57, R8 ;  /* 0x0000003931087223 */ /* 0x040fe20000000008 */
[----:B------:R-:W-:Y:S01]  /*7120*/  ISETP.NE.AND P0, PT, R110, RZ, PT ;  /* 0x000000ff6e00720c */ /* 0x000fe20003f05270 */
[----:B------:R-:W-:Y:S01]  /*7130*/  FFMA R9, R49, R60, R9 ;  /* 0x0000003c31097223 */ /* 0x000fe20000000009 */
[----:B------:R-:W-:Y:S01]  /*7140*/  F2FP.SATFINITE.E4M3.F32.PACK_AB_MERGE_C R116, R2, R0, R117 ;  /* 0x000000000274723e */ /* 0x000fe20004807075 */
[--C-:B------:R-:W-:Y:S01]  /*7150*/  HADD2.F32 R51, -RZ, R50.reuse.H0_H0 ;  /* 0x20000032ff337230 */ /* 0x100fe20000004100 */
[----:B------:R-:W-:Y:S01]  /*7160*/  F2FP.SATFINITE.E4M3.F32.PACK_AB_MERGE_C R117, R11, R6, RZ ;  /* 0x000000060b75723e */ /* 0x000fe200048070ff */
[----:B------:R-:W-:Y:S02]  /*7170*/  HADD2.F32 R50, -RZ, R50.H1_H1 ;  /* 0x30000032ff327230 */ /* 0x000fe40000004100 */
[C---:B------:R-:W-:Y:S01]  /*7180*/  FMUL R10, R47.reuse, R14 ;  /* 0x0000000e2f0a7220 */ /* 0x040fe20000400000 */
[----:B------:R-:W-:Y:S01]  /*7190*/  FMUL R15, R47, R15 ;  /* 0x0000000f2f0f7220 */ /* 0x000fe20000400000 */
[--C-:B------:R-:W-:Y:S01]  /*71a0*/  HADD2.F32 R63, -RZ, R65.reuse.H0_H0 ;  /* 0x20000041ff3f7230 */ /* 0x100fe20000004100 */
[----:B------:R-:W-:Y:S01]  /*71b0*/  F2FP.SATFINITE.E4M3.F32.PACK_AB_MERGE_C R117, R5, R4, R117 ;  /* 0x000000040575723e */ /* 0x000fe20004807075 */
[C---:B------:R-:W-:Y:S01]  /*71c0*/  FFMA R10, R49.reuse, R59, R10 ;  /* 0x0000003b310a7223 */ /* 0x040fe2000000000a */
[C---:B------:R-:W-:Y:S01]  /*71d0*/  FFMA R15, R49.reuse, R62, R15 ;  /* 0x0000003e310f7223 */ /* 0x040fe2000000000f */
[C---:B------:R-:W-:Y:S01]  /*71e0*/  FFMA R12, R49.reuse, R61, R12 ;  /* 0x0000003d310c7223 */ /* 0x040fe2000000000c */
[----:B------:R-:W-:Y:S01]  /*71f0*/  FFMA R13, R49, R64, R13 ;  /* 0x00000040310d7223 */ /* 0x000fe2000000000d */
[----:B------:R-:W-:Y:S02]  /*7200*/  HADD2.F32 R66, -RZ, R65.H1_H1 ;  /* 0x30000041ff427230 */ /* 0x000fe40000004100 */
[C---:B------:R-:W-:Y:S01]  /*7210*/  FMUL R14, R47.reuse, R18 ;  /* 0x000000122f0e7220 */ /* 0x040fe20000400000 */
[----:B------:R-:W-:Y:S02]  /*7220*/  HADD2.F32 R65, -RZ, R67.H0_H0 ;  /* 0x20000043ff417230 */ /* 0x000fe40000004100 */
[----:B------:R-:W-:Y:S01]  /*7230*/  FMUL R19, R47, R19 ;  /* 0x000000132f137220 */ /* 0x000fe20000400000 */
[--C-:B------:R-:W-:Y:S02]  /*7240*/  HADD2.F32 R67, -RZ, R69.reuse.H0_H0 ;  /* 0x20000045ff437230 */ /* 0x100fe40000004100 */
[----:B------:R-:W-:Y:S01]  /*7250*/  FFMA R14, R49, R63, R14 ;  /* 0x0000003f310e7223 */ /* 0x000fe2000000000e */
[----:B------:R-:W-:Y:S02]  /*7260*/  HADD2.F32 R70, -RZ, R69.H1_H1 ;  /* 0x30000045ff467230 */ /* 0x000fe40000004100 */
[----:B------:R-:W-:Y:S01]  /*7270*/  FMUL R18, R47, R22 ;  /* 0x000000162f127220 */ /* 0x000fe20000400000 */
[----:B------:R-:W-:Y:S02]  /*7280*/  HADD2.F32 R69, -RZ, R71.H0_H0 ;  /* 0x20000047ff457230 */ /* 0x000fe40000004100 */
[----:B------:R-:W-:Y:S01]  /*7290*/  FFMA R19, R49, R66, R19 ;  /* 0x0000004231137223 */ /* 0x000fe20000000013 */
[----:B------:R-:W-:Y:S01]  /*72a0*/  FMUL R23, R47, R23 ;  /* 0x000000172f177220 */ /* 0x000fe20000400000 */
[C---:B------:R-:W-:Y:S01]  /*72b0*/  FFMA R16, R49.reuse, R65, R16 ;  /* 0x0000004131107223 */ /* 0x040fe20000000010 */
[C---:B------:R-:W-:Y:S01]  /*72c0*/  FFMA R17, R49.reuse, R68, R17 ;  /* 0x0000004431117223 */ /* 0x040fe20000000011 */
        /* <DEDUP_REMOVED lines=23> */
[----:B------:R-:W-:Y:S01]  /*7440*/  F2FP.SATFINITE.E4M3.F32.PACK_AB_MERGE_C R118, R15, R10, RZ ;  /* 0x0000000a0f76723e */ /* 0x000fe200048070ff */
[----:B------:R-:W-:Y:S01]  /*7450*/  FFMA R28, R49, R51, R28 ;  /* 0x00000033311c7223 */ /* 0x000fe2000000001c */
[----:B------:R-:W-:Y:S01]  /*7460*/  F2FP.SATFINITE.E4M3.F32.PACK_AB_MERGE_C R119, R19, R14, RZ ;  /* 0x0000000e1377723e */ /* 0x000fe200048070ff */
[C---:B------:R-:W-:Y:S01]  /*7470*/  FFMA R29, R49.reuse, R50, R29 ;  /* 0x00000032311d7223 */ /* 0x040fe2000000001d */
[C---:B------:R-:W-:Y:S01]  /*7480*/  FFMA R30, R49.reuse, R77, R30 ;  /* 0x0000004d311e7223 */ /* 0x040fe2000000001e */
[----:B------:R-:W-:Y:S01]  /*7490*/  FFMA R35, R49, R52, R35 ;  /* 0x0000003431237223 */ /* 0x000fe20000000023 */
[----:B------:R-:W-:Y:S02]  /*74a0*/  F2FP.SATFINITE.E4M3.F32.PACK_AB_MERGE_C R118, R9, R8, R118 ;  /* 0x000000080976723e */ /* 0x000fe40004807076 */
[----:B------:R-:W-:Y:S02]  /*74b0*/  F2FP.SATFINITE.E4M3.F32.PACK_AB_MERGE_C R119, R13, R12, R119 ;  /* 0x0000000c0d77723e */ /* 0x000fe40004807077 */
[----:B------:R-:W-:Y:S02]  /*74c0*/  F2FP.SATFINITE.E4M3.F32.PACK_AB_MERGE_C R120, R23, R18, RZ ;  /* 0x000000121778723e */ /* 0x000fe400048070ff */
[----:B------:R-:W-:Y:S01]  /*74d0*/  F2FP.SATFINITE.E4M3.F32.PACK_AB_MERGE_C R121, R27, R22, RZ ;  /* 0x000000161b79723e */ /* 0x000fe200048070ff */
[----:B------:R1:W-:Y:S01]  /*74e0*/  STS.128 [R100+UR49+0x2400], R116 ;  /* 0x0024007464007988 */ /* 0x0003e20008000c31 */
[----:B------:R-:W-:Y:S02]  /*74f0*/  F2FP.SATFINITE.E4M3.F32.PACK_AB_MERGE_C R122, R31, R26, RZ ;  /* 0x0000001a1f7a723e */ /* 0x000fe400048070ff */
[----:B------:R-:W-:Y:S02]  /*7500*/  F2FP.SATFINITE.E4M3.F32.PACK_AB_MERGE_C R123, R35, R30, RZ ;  /* 0x0000001e237b723e */ /* 0x000fe400048070ff */
[----:B------:R-:W-:Y:S02]  /*7510*/  F2FP.SATFINITE.E4M3.F32.PACK_AB_MERGE_C R120, R17, R16, R120 ;  /* 0x000000101178723e */ /* 0x000fe40004807078 */
[----:B------:R-:W-:Y:S02]  /*7520*/  F2FP.SATFINITE.E4M3.F32.PACK_AB_MERGE_C R121, R21, R20, R121 ;  /* 0x000000141579723e */ /* 0x000fe40004807079 */
[----:B------:R-:W-:Y:S02]  /*7530*/  F2FP.SATFINITE.E4M3.F32.PACK_AB_MERGE_C R122, R25, R24, R122 ;  /* 0x00000018197a723e */ /* 0x000fe4000480707a */
[----:B------:R-:W-:Y:S02]  /*7540*/  F2FP.SATFINITE.E4M3.F32.PACK_AB_MERGE_C R123, R29, R28, R123 ;  /* 0x0000001c1d7b723e */ /* 0x000fe4000480707b */
[----:B------:R-:W-:Y:S02]  /*7550*/  LEA R32, R105, UR49, 0x3 ;  /* 0x0000003169207c11 */ /* 0x000fe4000f8e18ff */
[----:B------:R-:W-:Y:S01]  /*7560*/  @P6 SHF.L.U32 R33, R104, 0x1f, RZ ;  /* 0x0000001f68216819 */ /* 0x000fe200000006ff */
[----:B------:R1:W-:Y:S01]  /*7570*/  STS.128 [R114+0x2410], R120 ;  /* 0x0024107872007388 */ /* 0x0003e20000000c00 */
[----:B------:R-:W-:Y:S01]  /*7580*/  @!PT LDS RZ, [RZ] ;  /* 0x00000000fffff984 */ /* 0x000fe20000000800 */
[----:B------:R-:W-:Y:S01]  /*7590*/  @!PT LDS RZ, [RZ] ;  /* 0x00000000fffff984 */ /* 0x000fe20000000800 */
[----:B------:R-:W-:Y:S01]  /*75a0*/  @!PT LDS RZ, [RZ] ;  /* 0x00000000fffff984 */ /* 0x000fe20000000800 */
[----:B------:R-:W-:Y:S01]  /*75b0*/  @!PT LDS RZ, [RZ] ;  /* 0x00000000fffff984 */ /* 0x000fe20000000800 */
[----:B------:R2:W-:Y:S07]  /*75c0*/  MEMBAR.ALL.CTA ;  /* 0x0000000000007992 */ /* 0x0005ee0000008000 */
[----:B--2---:R-:W2:Y:S02]  /*75d0*/  FENCE.VIEW.ASYNC.S ;  /* 0x00000000000073c6 */ /* 0x004ea40000000000 */
[----:B--2---:R-:W-:Y:S06]  /*75e0*/  BAR.SYNC.DEFER_BLOCKING 0x1, 0x80 ;  /* 0x0042000000007b1d */ /* 0x004fec0000010000 */
[----:B------:R-:W-:Y:S05]  /*75f0*/  @P0 BRA `(.L_x_126) ;  /* 0x0000000000280947 */ /* 0x000fea0003800000 */
[----:B------:R-:W-:Y:S02]  /*7600*/  UIADD3 UR4, UPT, UPT, UR49, 0x2400, URZ ;  /* 0x0000240031047890 */ /* 0x000fe4000fffe0ff */
[----:B------:R-:W-:Y:S01]  /*7610*/  UIADD3 UR6, UP0, UPT, UR52, 0x680, URZ ;  /* 0x0000068034067890 */ /* 0x000fe2000ff1e0ff */
[----:B------:R-:W-:Y:S03]  /*7620*/  UMOV UR43, UR36 ;  /* 0x00000024002b7c82 */ /* 0x000fe60008000000 */
[----:B------:R-:W-:Y:S01]  /*7630*/  MOV R109, UR4 ;  /* 0x00000004006d7c02 */ /* 0x000fe20008000f00 */
[----:B------:R-:W-:Y:S03]  /*7640*/  UIADD3.X UR7, UPT, UPT, URZ, UR53, URZ, UP0, !UPT ;  /* 0x00000035ff077290 */ /* 0x000fe600087fe4ff */
[----:B------:R-:W-:Y:S11]  /*7650*/  R2UR UR40, R109 ;  /* 0x000000006d2872ca */ /* 0x000ff600000e0000 */
[----:B------:R-:W-:Y:S02]  /*7660*/  @!UPT UIADD3 URZ, UPT, UPT, URZ, URZ, URZ ;  /* 0x000000fffffff290 */ /* 0x000fe4000fffe0ff */
[----:B------:R2:W-:Y:S01]  /*7670*/  UTMASTG.3D [UR40], [UR6] ;  /* 0x00000028060073b5 */ /* 0x0005e20008010000 */
[----:B------:R0:W-:Y:S01]  /*7680*/  UTMACMDFLUSH ;  /* 0x00000000000079b7 */ /* 0x0001e20000000000 */
[----:B--2---:R-:W-:Y:S04]  /*7690*/  DEPBAR.LE SB0, 0x1 ;  /* 0x000080400000791a */ /* 0x004fe80000000000 */
.L_x_126:
[----:B------:R-:W-:Y:S05]  /*76a0*/  BSYNC.RECONVERGENT B0 ;  /* 0x0000000000007941 */ /* 0x000fea0003800200 */
.L_x_125:
[----:B------:R-:W-:Y:S06]  /*76b0*/  BAR.SYNC.DEFER_BLOCKING 0x1, 0x80 ;  /* 0x0042000000007b1d */ /* 0x000fec0000010000 */
[----:B------:R-:W2:Y:S01]  /*76c0*/  @P6 SYNCS.PHASECHK.TRANS64.TRYWAIT P0, [R32+URZ+0x220], R33 ;  /* 0x00022021200065a7 */ /* 0x000ea200080011ff */
[----:B------:R-:W-:Y:S01]  /*76d0*/  BSSY B1, `(.L_x_127) ;  /* 0x0000020000017945 */ /* 0x000fe20003800000 */
[----:B--2---:R-:W-:Y:S03]  /*76e0*/  @P6 SEL R115, RZ, 0x1, !P0 ;  /* 0x00000001ff736807 */ /* 0x004fe60004000000 */
[----:B------:R-:W-:Y:S05]  /*76f0*/  @!P6 BRA `(.L_x_128) ;  /* 0x000000000074e947 */ /* 0x000fea0003800000 */
[----:B------:R-:W-:Y:S01]  /*7700*/  ISETP.NE.AND P1, PT, R124, RZ, PT ;  /* 0x000000ff7c00720c */ /* 0x000fe20003f25270 */
[----:B------:R-:W-:Y:S01]  /*7710*/  BSSY B0, `(.L_x_129) ;  /* 0x0000009000007945 */ /* 0x000fe20003800000 */
[----:B------:R-:W-:Y:S11]  /*7720*/  ISETP.NE.AND P0, PT, R115, RZ, PT ;  /* 0x000000ff7300720c */ /* 0x000ff60003f05270 */
[----:B------:R-:W-:Y:S05]  /*7730*/  @P1 IMAD R0, R105, 0x1000, R100 ;  /* 0x0000100069001824 */ /* 0x000fea00078e0264 */
[----:B------:R-:W-:Y:S05]  /*7740*/  @P1 IADD3 R2, PT, PT, R0, UR49, RZ ;  /* 0x0000003100021c10 */ /* 0x000fea000fffe0ff */
[----:B------:R-:W-:Y:S01]  /*7750*/  @P1 IMAD.IADD R2, R2, 0x1, R125 ;  /* 0x0000000102021824 */ /* 0x000fe200078e027d */
[----:B------:R-:W-:Y:S06]  /*7760*/  @P0 BRA `(.L_x_130) ;  /* 0x00000000000c0947 */ /* 0x000fec0003800000 */
[----:B------:R-:W-:Y:S04]  /*7770*/  SHF.L.U32 R3, R104, 0x1f, RZ ;  /* 0x0000001f68037819 */ /* 0x000fe800000006ff */
[----:B------:R-:W2:Y:S02]  /*7780*/  SYNCS.PHASECHK.TRANS64.TRYWAIT P0, [R32+URZ+0x220], R3 ;  /* 0x00022003200075a7 */ /* 0x000ea400080011ff */
[----:B--2---:R-:W-:Y:S05]  /*7790*/  @!P0 BRA `(.L_x_131) ;  /* 0x00000020007c8947 */ /* 0x004fea0003800000 */
.L_x_130:
[----:B------:R-:W-:Y:S05]  /*77a0*/  BSYNC B0 ;  /* 0x0000000000007941 */ /* 0x000fea0003800000 */
.L_x_129:
[----:B------:R-:W-:Y:S01]  /*77b0*/  ISETP.NE.AND P0, PT, R124, RZ, PT ;  /* 0x000000ff7c00720c */ /* 0x000fe20003f05270 */
[----:B--2---:R-:W-:Y:S02]  /*77c0*/  VIADD R32, R32, 0x230 ;  /* 0x0000023020207836 */ /* 0x004fe40000000000 */
[----:B------:R-:W-:Y:S02]  /*77d0*/  IMAD.U32 R3, RZ, RZ, UR37 ;  /* 0x00000025ff037e24 */ /* 0x000fe4000f8e00ff */
[----:B------:R-:W-:Y:S03]  /*77e0*/  VIADD R105, R105, 0x1 ;  /* 0x0000000169697836 */ /* 0x000fe60000000000 */
[----:B------:R-:W-:Y:S05]  /*77f0*/  PRMT R3, R3, 0x654, R32 ;  /* 0x0000065403037816 */ /* 0x000fea0000000020 */
[----:B------:R2:W3:Y:S04]  /*7800*/  @P0 LDS.128 R80, [R0+UR49+0x400] ;  /* 0x0004003100500984 */ /* 0x0004e80008000c00 */
[----:B------:R2:W4:Y:S01]  /*7810*/  @P0 LDS.128 R84, [R2+0x410] ;  /* 0x0004100002540984 */ /* 0x0005220000000c00 */
[C---:B------:R-:W-:Y:S01]  /*7820*/  ISETP.NE.AND P0, PT, R105.reuse, 0x2, PT ;  /* 0x000000026900780c */ /* 0x040fe20003f05270 */
[----:B------:R-:W-:Y:S01]  /*7830*/  @!PT LDS RZ, [RZ] ;  /* 0x00000000fffff984 */ /* 0x000fe20000000800 */
[----:B------:R-:W-:Y:S01]  /*7840*/  @!PT LDS RZ, [RZ] ;  /* 0x00000000fffff984 */ /* 0x000fe20000000800 */
[----:B------:R-:W-:Y:S01]  /*7850*/  @!PT LDS RZ, [RZ] ;  /* 0x00000000fffff984 */ /* 0x000fe20000000800 */
[----:B------:R-:W-:Y:S01]  /*7860*/  @!PT LDS RZ, [RZ] ;  /* 0x00000000fffff984 */ /* 0x000fe20000000800 */
[----:B------:R5:W-:Y:S06]  /*7870*/  MEMBAR.ALL.CTA ;  /* 0x0000000000007992 */ /* 0x000bec0000008000 */
[----:B-----5:R-:W5:Y:S01]  /*7880*/  FENCE.VIEW.ASYNC.S ;  /* 0x00000000000073c6 */ /* 0x020f620000000000 */
[----:B------:R-:W-:Y:S01]  /*7890*/  SEL R105, R105, RZ, P0 ;  /* 0x000000ff69697207 */ /* 0x000fe20000000000 */
[----:B-----5:R5:W-:Y:S02]  /*78a0*/  SYNCS.ARRIVE.TRANS64.RED.A1T0 RZ, [R3+URZ], RZ ;  /* 0x000000ff03ff79a7 */ /* 0x020be400081004ff */
[----:B-----5:R-:W-:Y:S04]  /*78b0*/  SEL R3, RZ, 0x1, P0 ;  /* 0x00000001ff037807 */ /* 0x020fe80000000000 */
[----:B--23--:R-:W-:Y:S02]  /*78c0*/  LOP3.LUT R104, R104, R3, RZ, 0x3c, !PT ;  /* 0x0000000368687212 */ /* 0x00cfe400078e3cff */
.L_x_128:
[----:B------:R-:W-:Y:S05]  /*78d0*/  BSYNC B1 ;  /* 0x0000000000017941 */ /* 0x000fea0003800000 */
.L_x_127:
[----:B------:R-:W-:Y:S05]  /*78e0*/  VIADD R0, R48, 0x40 ;  /* 0x0000004030007836 */ /* 0x000fea0000000000 */
[----:B------:R-:W-:Y:S04]  /*78f0*/  SHF.R.U32.HI R0, RZ, 0x15, R0 ;  /* 0x00000015ff007819 */ /* 0x000fe80000011600 */
[----:B------:R-:W-:Y:S11]  /*7900*/  LOP3.LUT P0, RZ, R0, 0x3, R101, 0x48, !PT ;  /* 0x0000000300ff7812 */ /* 0x000ff60007804865 */
[----:B------:R-:W-:Y:S02]  /*7910*/  @!UPT UIADD3 URZ, UPT, UPT, URZ, URZ, URZ ;  /* 0x000000fffffff290 */ /* 0x000fe4000fffe0ff */
[----:B------:R-:W-:Y:S05]  /*7920*/  @!P0 BRA `(.L_x_132) ;  /* 0x0000000000408947 */ /* 0x000fea0003800000 */
[----:B------:R-:W2:Y:S01]  /*7930*/  LDCU.64 UR8, c[0x4][0x70] ;  /* 0x01000e00ff0877ac */ /* 0x000ea20008000a00 */
[----:B------:R-:W-:Y:S01]  /*7940*/  MOV R3, 0x0 ;  /* 0x0000000000037802 */ /* 0x000fe20000000f00 */
[----:B------:R-:W-:Y:S02]  /*7950*/  HFMA2 R12, -RZ, RZ, 0, 5.9604644775390625e-08 ;  /* 0x00000001ff0c7431 */ /* 0x000fe400000001ff */
[----:B------:R-:W-:Y:S02]  /*7960*/  IMAD.MOV.U32 R8, RZ, RZ, 0x192 ;  /* 0x00000192ff087424 */ /* 0x000fe400078e00ff */
[----:B------:R-:W-:Y:S01]  /*7970*/  IMAD.MOV.U32 R13, RZ, RZ, RZ ;  /* 0x000000ffff0d7224 */ /* 0x000fe200078e00ff */
[----:B------:R-:W3:Y:S01]  /*7980*/  LDCU.64 UR6, c[0x4][0x78] ;  /* 0x01000f00ff0677ac */ /* 0x000ee20008000a00 */
[----:B------:R-:W1:Y:S01]  /*7990*/  LDC.64 R2, c[0x4][R3] ;  /* 0x0100000003027b82 */ /* 0x000e620000000a00 */
[----:B------:R-:W5:Y:S01]  /*79a0*/  LDCU.64 UR4, c[0x4][0x10] ;  /* 0x01000200ff0477ac */ /* 0x000f620008000a00 */
[----:B--2---:R-:W-:Y:S01]  /*79b0*/  MOV R5, UR9 ;  /* 0x0000000900057c02 */ /* 0x004fe20008000f00 */
[----:B------:R-:W-:Y:S01]  /*79c0*/  IMAD.U32 R4, RZ, RZ, UR8 ;  /* 0x00000008ff047e24 */ /* 0x000fe2000f8e00ff */
[----:B---3--:R-:W-:Y:S01]  /*79d0*/  MOV R7, UR7 ;  /* 0x0000000700077c02 */ /* 0x008fe20008000f00 */
[----:B------:R-:W-:Y:S01]  /*79e0*/  IMAD.U32 R6, RZ, RZ, UR6 ;  /* 0x00000006ff067e24 */ /* 0x000fe2000f8e00ff */
[----:B-----5:R-:W-:Y:S01]  /*79f0*/  MOV R11, UR5 ;  /* 0x00000005000b7c02 */ /* 0x020fe20008000f00 */
[----:B------:R-:W-:Y:S02]  /*7a00*/  IMAD.U32 R10, RZ, RZ, UR4 ;  /* 0x00000004ff0a7e24 */ /* 0x000fe4000f8e00ff */
[----:B------:R-:W-:Y:S07]  /*7a10*/  LEPC R20, `(.L_x_132) ;  /* 0x000000001014794e */ /* 0x000fee0000000000 */
[----:B-1--4-:R-:W-:Y:S05]  /*7a20*/  CALL.ABS.NOINC R2 ;  /* 0x0000000002007343 */ /* 0x012fea0003c00000 */
.L_x_132:
[----:B------:R-:W-:Y:S01]  /*7a30*/  ISETP.NE.AND P0, PT, R110, RZ, PT ;  /* 0x000000ff6e00720c */ /* 0x000fe20003f05270 */
[----:B------:R-:W-:Y:S05]  /*7a40*/  WARPSYNC.ALL ;  /* 0x0000000000007948 */ /* 0x000fea0003800000 */
[----:B------:R-:W-:Y:S01]  /*7a50*/  R2UR UR4, R48 ;  /* 0x00000000300472ca */ /* 0x000fe200000e0000 */
[----:B------:R-:W-:Y:S01]  /*7a60*/  BSSY.RECONVERGENT B0, `(.L_x_133) ;  /* 0x000009c000007945 */ /* 0x000fe20003800200 */
[-C--:B------:R-:W-:Y:S02]  /*7a70*/  F2FP.F16.E4M3.UNPACK_B R51, R80.reuse ;  /* 0x00000050ff33723e */ /* 0x080fe400020006ff */
[----:B------:R-:W-:Y:S02]  /*7a80*/  F2FP.F16.E4M3.UNPACK_B R80, R80.H1 ;  /* 0x00000050ff50723e */ /* 0x000fe400030006ff */
[-C--:B------:R-:W-:Y:S01]  /*7a90*/  F2FP.F16.E4M3.UNPACK_B R55, R81.reuse ;  /* 0x00000051ff37723e */ /* 0x080fe200020006ff */
[--C-:B------:R-:W-:Y:S01]  /*7aa0*/  HADD2.F32 R50, -RZ, R51.reuse.H0_H0 ;  /* 0x20000033ff327230 */ /* 0x100fe20000004100 */
[----:B------:R-:W-:Y:S01]  /*7ab0*/  F2FP.F16.E4M3.UNPACK_B R81, R81.H1 ;  /* 0x00000051ff51723e */ /* 0x000fe200030006ff */
[----:B------:R-:W-:Y:S01]  /*7ac0*/  HADD2.F32 R52, -RZ, R51.H1_H1 ;  /* 0x30000033ff347230 */ /* 0x000fe20000004100 */
[-C--:B------:R-:W-:Y:S01]  /*7ad0*/  F2FP.F16.E4M3.UNPACK_B R59, R82.reuse ;  /* 0x00000052ff3b723e */ /* 0x080fe200020006ff */
[--C-:B------:R-:W-:Y:S01]  /*7ae0*/  HADD2.F32 R51, -RZ, R80.reuse.H0_H0 ;  /* 0x20000050ff337230 */ /* 0x100fe20000004100 */
[----:B------:R-:W-:Y:S01]  /*7af0*/  F2FP.F16.E4M3.UNPACK_B R82, R82.H1 ;  /* 0x00000052ff52723e */ /* 0x000fe200030006ff */
[----:B------:R-:W-:Y:S01]  /*7b00*/  LDTM.16dp32bit_t0_t15.x32 R4, tmem[UR4+0x40] ;  /* 0x00004004000479ee */ /* 0x000fe20008a80000 */
[----:B------:R-:W2:Y:S01]  /*7b10*/  LDTM.16dp32bit_t16_t31.x32 R4, tmem[UR4+0x60] ;  /* 0x00006004000479ee */ /* 0x000ea20008aa0000 */
[----:B------:R-:W-:Y:S01]  /*7b20*/  NOP ;  /* 0x0000000000007918 */ /* 0x000fe20000000000 */
[--C-:B------:R-:W-:Y:S01]  /*7b30*/  HADD2.F32 R53, -RZ, R55.reuse.H0_H0 ;  /* 0x20000037ff357230 */ /* 0x100fe20000004100 */
[----:B------:R-:W-:Y:S01]  /*7b40*/  R2UR UR5, R113 ;  /* 0x00000000710572ca */ /* 0x000fe200000e0000 */
[----:B------:R-:W-:Y:S01]  /*7b50*/  HADD2.F32 R56, -RZ, R55.H1_H1 ;  /* 0x30000037ff387230 */ /* 0x000fe20000004100 */
[----:B------:R-:W-:Y:S01]  /*7b60*/  F2FP.F16.E4M3.UNPACK_B R63, R83 ;  /* 0x00000053ff3f723e */ /* 0x000fe200020006ff */
[--C-:B------:R-:W-:Y:S01]  /*7b70*/  HADD2.F32 R57, -RZ, R59.reuse.H0_H0 ;  /* 0x2000003bff397230 */ /* 0x100fe20000004100 */
[----:B----4-:R-:W-:Y:S01]  /*7b80*/  F2FP.F16.E4M3.UNPACK_B R67, R84 ;  /* 0x00000054ff43723e */ /* 0x010fe200020006ff */
[----:B------:R-:W-:Y:S01]  /*7b90*/  HADD2.F32 R60, -RZ, R59.H1_H1 ;  /* 0x3000003bff3c7230 */ /* 0x000fe20000004100 */
[----:B------:R-:W-:Y:S01]  /*7ba0*/  F2FP.F16.E4M3.UNPACK_B R71, R85 ;  /* 0x00000055ff47723e */ /* 0x000fe200020006ff */
[--C-:B------:R-:W-:Y:S01]  /*7bb0*/  HADD2.F32 R61, -RZ, R63.reuse.H0_H0 ;  /* 0x2000003fff3d7230 */ /* 0x100fe20000004100 */
[----:B------:R-:W-:Y:S01]  /*7bc0*/  F2FP.F16.E4M3.UNPACK_B R75, R86 ;  /* 0x00000056ff4b723e */ /* 0x000fe200020006ff */
[----:B------:R-:W-:Y:S01]  /*7bd0*/  HADD2.F32 R64, -RZ, R63.H1_H1 ;  /* 0x3000003fff407230 */ /* 0x000fe20000004100 */
[----:B------:R-:W-:Y:S01]  /*7be0*/  F2FP.F16.E4M3.UNPACK_B R77, R87 ;  /* 0x00000057ff4d723e */ /* 0x000fe200020006ff */
[--C-:B------:R-:W-:Y:S01]  /*7bf0*/  HADD2.F32 R65, -RZ, R67.reuse.H0_H0 ;  /* 0x20000043ff417230 */ /* 0x100fe20000004100 */
[----:B------:R-:W-:Y:S01]  /*7c00*/  F2FP.F16.E4M3.UNPACK_B R83, R83.H1 ;  /* 0x00000053ff53723e */ /* 0x000fe200030006ff */
[----:B------:R-:W-:Y:S01]  /*7c10*/  UIADD3 UR5, UPT, UPT, UR5, 0x290, URZ ;  /* 0x0000029005057890 */ /* 0x000fe2000fffe0ff */
[----:B------:R-:W-:Y:S01]  /*7c20*/  HADD2.F32 R67, -RZ, R67.H1_H1 ;  /* 0x30000043ff437230 */ /* 0x000fe20000004100 */
[----:B------:R-:W-:Y:S01]  /*7c30*/  F2FP.F16.E4M3.UNPACK_B R84, R84.H1 ;  /* 0x00000054ff54723e */ /* 0x000fe200030006ff */
[--C-:B------:R-:W-:Y:S01]  /*7c40*/  HADD2.F32 R69, -RZ, R71.reuse.H0_H0 ;  /* 0x20000047ff457230 */ /* 0x100fe20000004100 */
[----:B------:R-:W-:Y:S01]  /*7c50*/  UPRMT UR5, UR37, 0x654, UR5 ;  /* 0x0000065425057896 */ /* 0x000fe20008000005 */
[----:B------:R-:W-:Y:S01]  /*7c60*/  HADD2.F32 R72, -RZ, R71.H1_H1 ;  /* 0x30000047ff487230 */ /* 0x000fe20000004100 */
[----:B------:R-:W-:Y:S01]  /*7c70*/  F2FP.F16.E4M3.UNPACK_B R85, R85.H1 ;  /* 0x00000055ff55723e */ /* 0x000fe200030006ff */
[--C-:B------:R-:W-:Y:S02]  /*7c80*/  HADD2.F32 R73, -RZ, R75.reuse.H0_H0 ;  /* 0x2000004bff497230 */ /* 0x100fe40000004100 */
[C---:B--2---:R-:W-:Y:S01]  /*7c90*/  FMUL R4, R47.reuse, R4 ;  /* 0x000000042f047220 */ /* 0x044fe20000400000 */
[C---:B------:R-:W-:Y:S01]  /*7ca0*/  FMUL R5, R47.reuse, R5 ;  /* 0x000000052f057220 */ /* 0x040fe20000400000 */
[C---:B------:R-:W-:Y:S01]  /*7cb0*/  FMUL R8, R47.reuse, R8 ;  /* 0x000000082f087220 */ /* 0x040fe20000400000 */
[----:B------:R-:W-:Y:S01]  /*7cc0*/  FMUL R9, R47, R9 ;  /* 0x000000092f097220 */ /* 0x000fe20000400000 */
[C---:B------:R-:W-:Y:S01]  /*7cd0*/  FFMA R4, R49.reuse, R50, R4 ;  /* 0x0000003231047223 */ /* 0x040fe20000000004 */
[----:B------:R-:W-:Y:S01]  /*7ce0*/  SYNCS.ARRIVE.TRANS64.RED.A1T0 RZ, [UR5], RZ ;  /* 0x000000ffffff79a7 */ /* 0x000fe20008100405 */
        /* <DEDUP_REMOVED lines=18> */
[--C-:B------:R-:W-:Y:S02]  /*7e10*/  HADD2.F32 R55, -RZ, R81.reuse.H0_H0 ;  /* 0x20000051ff377230 */ /* 0x100fe40000004100 */
[----:B------:R-:W-:Y:S01]  /*7e20*/  FMUL R10, R47, R10 ;  /* 0x0000000a2f0a7220 */ /* 0x000fe20000400000 */
[C---:B------:R-:W-:Y:S01]  /*7e30*/  FFMA R6, R49.reuse, R51, R6 ;  /* 0x0000003331067223 */ /* 0x040fe20000000006 */
[----:B------:R-:W-:Y:S02]  /*7e40*/  HADD2.F32 R58, -RZ, R81.H1_H1 ;  /* 0x30000051ff3a7230 */ /* 0x000fe40000004100 */
[C---:B------:R-:W-:Y:S01]  /*7e50*/  FFMA R7, R49.reuse, R54, R7 ;  /* 0x0000003631077223 */ /* 0x040fe20000000007 */
[C---:B------:R-:W-:Y:S01]  /*7e60*/  FFMA R8, R49.reuse, R53, R8 ;  /* 0x0000003531087223 */ /* 0x040fe20000000008 */
[C---:B------:R-:W-:Y:S01]  /*7e70*/  FFMA R9, R49.reuse, R56, R9 ;  /* 0x0000003831097223 */ /* 0x040fe20000000009 */
[----:B------:R-:W-:Y:S01]  /*7e80*/  FFMA R10, R49, R55, R10 ;  /* 0x00000037310a7223 */ /* 0x000fe2000000000a */
[----:B------:R-:W-:Y:S01]  /*7e90*/  HADD2.F32 R51, -RZ, R77.H0_H0 ;  /* 0x2000004dff337230 */ /* 0x000fe20000004100 */
[----:B-1----:R-:W-:Y:S01]  /*7ea0*/  F2FP.SATFINITE.E4M3.F32.PACK_AB_MERGE_C R116, R7, R6, RZ ;  /* 0x000000060774723e */ /* 0x002fe200048070ff */
[C---:B------:R-:W-:Y:S01]  /*7eb0*/  FMUL R11, R47.reuse, R11 ;  /* 0x0000000b2f0b7220 */ /* 0x040fe20000400000 */
[--C-:B------:R-:W-:Y:S02]  /*7ec0*/  HADD2.F32 R59, -RZ, R82.reuse.H0_H0 ;  /* 0x20000052ff3b7230 */ /* 0x100fe40000004100 */
[----:B------:R-:W-:Y:S01]  /*7ed0*/  FMUL R14, R47, R14 ;  /* 0x0000000e2f0e7220 */ /* 0x000fe20000400000 */
[----:B------:R-:W-:Y:S01]  /*7ee0*/  HADD2.F32 R62, -RZ, R82.H1_H1 ;  /* 0x30000052ff3e7230 */ /* 0x000fe20000004100 */
[----:B------:R-:W-:Y:S01]  /*7ef0*/  F2FP.SATFINITE.E4M3.F32.PACK_AB_MERGE_C R116, R5, R4, R116 ;  /* 0x000000040574723e */ /* 0x000fe20004807074 */
[C---:B------:R-:W-:Y:S01]  /*7f00*/  FFMA R11, R49.reuse, R58, R11 ;  /* 0x0000003a310b7223 */ /* 0x040fe2000000000b */
[C---:B------:R-:W-:Y:S01]  /*7f10*/  FFMA R12, R49.reuse, R57, R12 ;  /* 0x00000039310c7223 */ /* 0x040fe2000000000c */
[C---:B------:R-:W-:Y:S01]  /*7f20*/  FFMA R13, R49.reuse, R60, R13 ;  /* 0x0000003c310d7223 */ /* 0x040fe2000000000d */
[----:B------:R-:W-:Y:S01]  /*7f30*/  F2FP.F16.E4M3.UNPACK_B R86, R86.H1 ;  /* 0x00000056ff56723e */ /* 0x000fe200030006ff */
[----:B------:R-:W-:Y:S01]  /*7f40*/  FFMA R14, R49, R59, R14 ;  /* 0x0000003b310e7223 */ /* 0x000fe2000000000e */
[----:B------:R-:W-:Y:S01]  /*7f50*/  F2FP.SATFINITE.E4M3.F32.PACK_AB_MERGE_C R117, R11, R10, RZ ;  /* 0x0000000a0b75723e */ /* 0x000fe200048070ff */
[C---:B------:R-:W-:Y:S01]  /*7f60*/  FMUL R15, R47.reuse, R15 ;  /* 0x0000000f2f0f7220 */ /* 0x040fe20000400000 */
[--C-:B------:R-:W-:Y:S02]  /*7f70*/  HADD2.F32 R63, -RZ, R83.reuse.H0_H0 ;  /* 0x20000053ff3f7230 */ /* 0x100fe40000004100 */
[----:B------:R-:W-:Y:S01]  /*7f80*/  FMUL R18, R47, R18 ;  /* 0x000000122f127220 */ /* 0x000fe20000400000 */
[----:B------:R-:W-:Y:S01]  /*7f90*/  HADD2.F32 R66, -RZ, R83.H1_H1 ;  /* 0x30000053ff427230 */ /* 0x000fe20000004100 */
[----:B------:R-:W-:Y:S01]  /*7fa0*/  F2FP.SATFINITE.E4M3.F32.PACK_AB_MERGE_C R117, R9, R8, R117 ;  /* 0x000000080975723e */ /* 0x000fe20004807075 */
[C---:B------:R-:W-:Y:S01]  /*7fb0*/  FFMA R15, R49.reuse, R62, R15 ;  /* 0x0000003e310f7223 */ /* 0x040fe2000000000f */
[C---:B------:R-:W-:Y:S01]  /*7fc0*/  FFMA R16, R49.reuse, R61, R16 ;  /* 0x0000003d31107223 */ /* 0x040fe20000000010 */
[----:B------:R-:W-:Y:S01]  /*7fd0*/  FFMA R17, R49, R64, R17 ;  /* 0x0000004031117223 */ /* 0x000fe20000000011 */
[----:B------:R-:W-:Y:S01]  /*7fe0*/  FMUL R19, R47, R19 ;  /* 0x000000132f137220 */ /* 0x000fe20000400000 */
        /* <DEDUP_REMOVED lines=15> */
[----:B------:R-:W-:Y:S01]  /*80e0*/  F2FP.F16.E4M3.UNPACK_B R87, R87.H1 ;  /* 0x00000057ff57723e */ /* 0x000fe200030006ff */
        /* <DEDUP_REMOVED lines=32> */
[----:B------:R-:W-:Y:S03]  /*82f0*/  IADD3 R79, PT, PT, R44, 0x1, RZ ;  /* 0x000000012c4f7810 */ /* 0x000fe60007ffe0ff */
        /* <DEDUP_REMOVED lines=9> */
[----:B------:R-:W-:Y:S02]  /*8390*/  UIADD3 UR8, UP0, UPT, UR52, 0x680, URZ ;  /* 0x0000068034087890 */ /* 0x000fe4000ff1e0ff */
[----:B------:R-:W-:Y:S02]  /*83a0*/  UIADD3 UR5, UPT, UPT, UR41, 0x40, URZ ;  /* 0x0000004029057890 */ /* 0x000fe4000fffe0ff */
[----:B------:R-:W-:Y:S02]  /*83b0*/  UIADD3 UR4, UPT, UPT, UR49, 0x3400, URZ ;  /* 0x0000340031047890 */ /* 0x000fe4000fffe0ff */
[----:B------:R-:W-:Y:S01]  /*83c0*/  UIADD3.X UR9, UPT, UPT, URZ, UR53, URZ, UP0, !UPT ;  /* 0x00000035ff097290 */ /* 0x000fe200087fe4ff */
[----:B------:R-:W-:Y:S01]  /*83d0*/  UMOV UR6, UR42 ;  /* 0x0000002a00067c82 */ /* 0x000fe20008000000 */
[----:B------:R-:W-:Y:S07]  /*83e0*/  UMOV UR7, UR36 ;  /* 0x0000002400077c82 */ /* 0x000fee0008000000 */
[----:B------:R2:W-:Y:S01]  /*83f0*/  UTMASTG.3D [UR4], [UR8] ;  /* 0x00000004080073b5 */ /* 0x0005e20008010000 */
[----:B------:R0:W-:Y:S01]  /*8400*/  UTMACMDFLUSH ;  /* 0x00000000000079b7 */ /* 0x0001e20000000000 */
[----:B--2---:R-:W-:Y:S04]  /*8410*/  DEPBAR.LE SB0, 0x1 ;  /* 0x000080400000791a */ /* 0x004fe80000000000 */
.L_x_134:
[----:B------:R-:W-:Y:S05]  /*8420*/  BSYNC.RECONVERGENT B0 ;  /* 0x0000000000007941 */ /* 0x000fea0003800200 */
.L_x_133:
[----:B------:R-:W-:Y:S01]  /*8430*/  BAR.SYNC.DEFER_BLOCKING 0x1, 0x80 ;  /* 0x0042000000007b1d */ /* 0x000fe20000010000 */
[----:B------:R-:W-:Y:S01]  /*8440*/  ISETP.NE.AND P2, PT, R111, RZ, PT ;  /* 0x000000ff6f00720c */ /* 0x000fe20003f45270 */
[----:B------:R-:W-:Y:S01]  /*8450*/  IMAD.IADD R20, R43, 0x1, R94 ;  /* 0x000000012b147824 */ /* 0x000fe200078e025e */
[----:B------:R-:W-:Y:S01]  /*8460*/  ISETP.NE.AND P0, PT, R112, 0x2, PT ;  /* 0x000000027000780c */ /* 0x000fe20003f05270 */
[----:B------:R-:W-:Y:S01]  /*8470*/  IMAD.IADD R21, R45, 0x1, R96 ;  /* 0x000000012d157824 */ /* 0x000fe200078e0260 */
[----:B------:R-:W-:Y:S02]  /*8480*/  ISETP.NE.AND P1, PT, R79, 0x4, PT ;  /* 0x000000044f00780c */ /* 0x000fe40003f25270 */
[----:B------:R-:W-:Y:S02]  /*8490*/  SEL R3, RZ, 0x1, P0 ;  /* 0x00000001ff037807 */ /* 0x000fe40000000000 */
[----:B------:R-:W-:Y:S02]  /*84a0*/  SEL R0, RZ, 0x1, P1 ;  /* 0x00000001ff007807 */ /* 0x000fe40000800000 */
[----:B------:R-:W-:Y:S02]  /*84b0*/  LOP3.LUT R106, R106, R3, RZ, 0x3c, !PT ;  /* 0x000000036a6a7212 */ /* 0x000fe400078e3cff */
[----:B------:R-:W-:Y:S02]  /*84c0*/  LOP3.LUT R107, R107, R0, RZ, 0x3c, !PT ;  /* 0x000000006b6b7212 */ /* 0x000fe400078e3cff */
[----:B------:R-:W-:Y:S02]  /*84d0*/  @P2 R2UR UR36, R103 ;  /* 0x00000000672422ca */ /* 0x000fe400000e0000 */
[----:B------:R-:W-:Y:S02]  /*84e0*/  SEL R112, R112, RZ, P0 ;  /* 0x000000ff70707207 */ /* 0x000fe40000000000 */
[----:B------:R-:W-:Y:S01]  /*84f0*/  SEL R44, R79, RZ, P1 ;  /* 0x000000ff4f2c7207 */ /* 0x000fe20000800000 */
[----:B------:R-:W-:Y:S10]  /*8500*/  @P2 BRA `(.L_x_135) ;  /* 0xffffffd400f82947 */ /* 0x000ff4000383ffff */
[----:B------:R-:W-:Y:S05]  /*8510*/  EXIT ;  /* 0x000000000000794d */ /* 0x000fea0003800000 */
.L_x_20:
[----:B--2---:R2:W1:Y:S02]  /*8520*/  SYNCS.PHASECHK.TRANS64.TRYWAIT P0, [R3+URZ+0x2c0], R2 ;  /* 0x0002c002030075a7 */ /* 0x00446400080011ff */
[----:B-1----:R-:W-:Y:S05]  /*8530*/  @!P0 NANOSLEEP.SYNCS 0x989680 ;  /* 0x009896800000895d */ /* 0x002fea0003900000 */
[----:B------:R-:W1:Y:S02]  /*8540*/  @!P0 SYNCS.PHASECHK.TRANS64 P0, [R3+URZ+0x2c0], R2 ;  /* 0x0002c002030085a7 */ /* 0x000e6400080010ff */
[----:B-1----:R-:W-:Y:S05]  /*8550*/  @!P0 BRA `(.L_x_20) ;  /* 0xfffffffc00f08947 */ /* 0x002fea000383ffff */
[----:B------:R-:W-:Y:S05]  /*8560*/  BRA `(.L_x_136) ;  /* 0xffffff94000c7947 */ /* 0x000fea000383ffff */
.L_x_23:
[----:B-1----:R-:W-:-:S07]  /*8570*/  MOV R2, UR33 ;  /* 0x0000002100027c02 */ /* 0x002fce0008000f00 */
.L_x_137:
[----:B-1----:R1:W2:Y:S02]  /*8580*/  SYNCS.PHASECHK.TRANS64.TRYWAIT P0, [R2+URZ+0x110], R5 ;  /* 0x00011005020075a7 */ /* 0x0022a400080011ff */
[----:B--2---:R-:W-:Y:S05]  /*8590*/  @!P0 NANOSLEEP.SYNCS 0x989680 ;  /* 0x009896800000895d */ /* 0x004fea0003900000 */
[----:B------:R-:W2:Y:S02]  /*85a0*/  @!P0 SYNCS.PHASECHK.TRANS64 P0, [R2+URZ+0x110], R5 ;  /* 0x00011005020085a7 */ /* 0x000ea400080010ff */
[----:B--2---:R-:W-:Y:S05]  /*85b0*/  @!P0 BRA `(.L_x_137) ;  /* 0xfffffffc00f08947 */ /* 0x004fea000383ffff */
[----:B------:R-:W-:Y:S05]  /*85c0*/  BRA `(.L_x_22) ;  /* 0xffffff94005c7947 */ /* 0x000fea000383ffff */
.L_x_29:
[----:B-1----:R-:W-:-:S07]  /*85d0*/  MOV R2, UR17 ;  /* 0x0000001100027c02 */ /* 0x002fce0008000f00 */
.L_x_138:
[----:B-1----:R1:W2:Y:S02]  /*85e0*/  SYNCS.PHASECHK.TRANS64.TRYWAIT P0, [R2+URZ+0x110], R5 ;  /* 0x00011005020075a7 */ /* 0x0022a400080011ff */
[----:B--2---:R-:W-:Y:S05]  /*85f0*/  @!P0 NANOSLEEP.SYNCS 0x989680 ;  /* 0x009896800000895d */ /* 0x004fea0003900000 */
[----:B------:R-:W2:Y:S02]  /*8600*/  @!P0 SYNCS.PHASECHK.TRANS64 P0, [R2+URZ+0x110], R5 ;  /* 0x00011005020085a7 */ /* 0x000ea400080010ff */
[----:B--2---:R-:W-:Y:S05]  /*8610*/  @!P0 BRA `(.L_x_138) ;  /* 0xfffffffc00f08947 */ /* 0x004fea000383ffff */
[----:B------:R-:W-:Y:S05]  /*8620*/  BRA `(.L_x_28) ;  /* 0xffffff9800047947 */ /* 0x000fea000383ffff */
.L_x_33:
[----:B-1----:R1:W2:Y:S02]  /*8630*/  SYNCS.PHASECHK.TRANS64.TRYWAIT P0, [R2+URZ+0x250], R3 ;  /* 0x00025003020075a7 */ /* 0x0022a400080011ff */
[----:B--2---:R-:W-:Y:S05]  /*8640*/  @!P0 NANOSLEEP.SYNCS 0x989680 ;  /* 0x009896800000895d */ /* 0x004fea0003900000 */
[----:B------:R-:W2:Y:S02]  /*8650*/  @!P0 SYNCS.PHASECHK.TRANS64 P0, [R2+URZ+0x250], R3 ;  /* 0x00025003020085a7 */ /* 0x000ea400080010ff */
[----:B--2---:R-:W-:Y:S05]  /*8660*/  @!P0 BRA `(.L_x_33) ;  /* 0xfffffffc00f08947 */ /* 0x004fea000383ffff */
[----:B------:R-:W-:Y:S05]  /*8670*/  BRA `(.L_x_139) ;  /* 0xffffff9800947947 */ /* 0x000fea000383ffff */
.L_x_37:
[----:B----4-:R-:W-:-:S07]  /*8680*/  MOV R0, UR5 ;  /* 0x0000000500007c02 */ /* 0x010fce0008000f00 */
.L_x_140:
[----:B-1----:R1:W2:Y:S02]  /*8690*/  SYNCS.PHASECHK.TRANS64.TRYWAIT P0, [R0+URZ], R3 ;  /* 0x00000003000075a7 */ /* 0x0022a400080011ff */
[----:B--2---:R-:W-:Y:S05]  /*86a0*/  @!P0 NANOSLEEP.SYNCS 0x989680 ;  /* 0x009896800000895d */ /* 0x004fea0003900000 */
[----:B------:R-:W2:Y:S02]  /*86b0*/  @!P0 SYNCS.PHASECHK.TRANS64 P0, [R0+URZ], R3 ;  /* 0x00000003000085a7 */ /* 0x000ea400080010ff */
[----:B--2---:R-:W-:Y:S05]  /*86c0*/  @!P0 BRA `(.L_x_140) ;  /* 0xfffffffc00f08947 */ /* 0x004fea000383ffff */
[----:B------:R-:W-:Y:S05]  /*86d0*/  BRA `(.L_x_141) ;  /* 0xffffffa000047947 */ /* 0x000fea000383ffff */
.L_x_38:
[----:B----4-:R-:W-:-:S07]  /*86e0*/  MOV R0, UR5 ;  /* 0x0000000500007c02 */ /* 0x010fce0008000f00 */
.L_x_142:
[----:B-1----:R1:W2:Y:S02]  /*86f0*/  SYNCS.PHASECHK.TRANS64.TRYWAIT P0, [R0+URZ], R3 ;  /* 0x00000003000075a7 */ /* 0x0022a400080011ff */
[----:B--2---:R-:W-:Y:S05]  /*8700*/  @!P0 NANOSLEEP.SYNCS 0x989680 ;  /* 0x009896800000895d */ /* 0x004fea0003900000 */
[----:B------:R-:W2:Y:S02]  /*8710*/  @!P0 SYNCS.PHASECHK.TRANS64 P0, [R0+URZ], R3 ;  /* 0x00000003000085a7 */ /* 0x000ea400080010ff */
[----:B--2---:R-:W-:Y:S05]  /*8720*/  @!P0 BRA `(.L_x_142) ;  /* 0xfffffffc00f08947 */ /* 0x004fea000383ffff */
[----:B------:R-:W-:Y:S05]  /*8730*/  BRA `(.L_x_143) ;  /* 0xffffffa000107947 */ /* 0x000fea000383ffff */
.L_x_39:
[----:B----4-:R-:W-:-:S07]  /*8740*/  MOV R0, UR5 ;  /* 0x0000000500007c02 */ /* 0x010fce0008000f00 */
.L_x_144:
[----:B-1----:R1:W2:Y:S02]  /*8750*/  SYNCS.PHASECHK.TRANS64.TRYWAIT P0, [R0+URZ], R3 ;  /* 0x00000003000075a7 */ /* 0x0022a400080011ff */
[----:B--2---:R-:W-:Y:S05]  /*8760*/  @!P0 NANOSLEEP.SYNCS 0x989680 ;  /* 0x009896800000895d */ /* 0x004fea0003900000 */
[----:B------:R-:W2:Y:S02]  /*8770*/  @!P0 SYNCS.PHASECHK.TRANS64 P0, [R0+URZ], R3 ;  /* 0x00000003000085a7 */ /* 0x000ea400080010ff */
[----:B--2---:R-:W-:Y:S05]  /*8780*/  @!P0 BRA `(.L_x_144) ;  /* 0xfffffffc00f08947 */ /* 0x004fea000383ffff */
[----:B------:R-:W-:Y:S05]  /*8790*/  BRA `(.L_x_145) ;  /* 0xffffffa0001c7947 */ /* 0x000fea000383ffff */
.L_x_40:
[----:B----4-:R-:W-:-:S07]  /*87a0*/  MOV R0, UR5 ;  /* 0x0000000500007c02 */ /* 0x010fce0008000f00 */
.L_x_146:
[----:B-1----:R1:W2:Y:S02]  /*87b0*/  SYNCS.PHASECHK.TRANS64.TRYWAIT P0, [R0+URZ], R3 ;  /* 0x00000003000075a7 */ /* 0x0022a400080011ff */
[----:B--2---:R-:W-:Y:S05]  /*87c0*/  @!P0 NANOSLEEP.SYNCS 0x989680 ;  /* 0x009896800000895d */ /* 0x004fea0003900000 */
[----:B------:R-:W2:Y:S02]  /*87d0*/  @!P0 SYNCS.PHASECHK.TRANS64 P0, [R0+URZ], R3 ;  /* 0x00000003000085a7 */ /* 0x000ea400080010ff */
[----:B--2---:R-:W-:Y:S05]  /*87e0*/  @!P0 BRA `(.L_x_146) ;  /* 0xfffffffc00f08947 */ /* 0x004fea000383ffff */
[----:B------:R-:W-:Y:S05]  /*87f0*/  BRA `(.L_x_147) ;  /* 0xffffffa000287947 */ /* 0x000fea000383ffff */
.L_x_41:
[----:B----4-:R-:W-:-:S07]  /*8800*/  MOV R0, UR5 ;  /* 0x0000000500007c02 */ /* 0x010fce0008000f00 */
.L_x_148:
[----:B-1----:R1:W2:Y:S02]  /*8810*/  SYNCS.PHASECHK.TRANS64.TRYWAIT P0, [R0+URZ], R3 ;  /* 0x00000003000075a7 */ /* 0x0022a400080011ff */
[----:B--2---:R-:W-:Y:S05]  /*8820*/  @!P0 NANOSLEEP.SYNCS 0x989680 ;  /* 0x009896800000895d */ /* 0x004fea0003900000 */
[----:B------:R-:W2:Y:S02]  /*8830*/  @!P0 SYNCS.PHASECHK.TRANS64 P0, [R0+URZ], R3 ;  /* 0x00000003000085a7 */ /* 0x000ea400080010ff */
[----:B--2---:R-:W-:Y:S05]  /*8840*/  @!P0 BRA `(.L_x_148) ;  /* 0xfffffffc00f08947 */ /* 0x004fea000383ffff */
[----:B------:R-:W-:Y:S05]  /*8850*/  BRA `(.L_x_149) ;  /* 0xffffffa000347947 */ /* 0x000fea000383ffff */
.L_x_42:
[----:B----4-:R-:W-:-:S07]  /*8860*/  MOV R0, UR5 ;  /* 0x0000000500007c02 */ /* 0x010fce0008000f00 */
.L_x_150:
[----:B-1----:R1:W2:Y:S02]  /*8870*/  SYNCS.PHASECHK.TRANS64.TRYWAIT P0, [R0+URZ], R3 ;  /* 0x00000003000075a7 */ /* 0x0022a400080011ff */
[----:B--2---:R-:W-:Y:S05]  /*8880*/  @!P0 NANOSLEEP.SYNCS 0x989680 ;  /* 0x009896800000895d */ /* 0x004fea0003900000 */
[----:B------:R-:W2:Y:S02]  /*8890*/  @!P0 SYNCS.PHASECHK.TRANS64 P0, [R0+URZ], R3 ;  /* 0x00000003000085a7 */ /* 0x000ea400080010ff */
[----:B--2---:R-:W-:Y:S05]  /*88a0*/  @!P0 BRA `(.L_x_150) ;  /* 0xfffffffc00f08947 */ /* 0x004fea000383ffff */
[----:B------:R-:W-:Y:S05]  /*88b0*/  BRA `(.L_x_151) ;  /* 0xffffffa000407947 */ /* 0x000fea000383ffff */
.L_x_43:
[----:B----4-:R-:W-:-:S07]  /*88c0*/  MOV R0, UR5 ;  /* 0x0000000500007c02 */ /* 0x010fce0008000f00 */
.L_x_152:
[----:B-1----:R1:W2:Y:S02]  /*88d0*/  SYNCS.PHASECHK.TRANS64.TRYWAIT P0, [R0+URZ], R3 ;  /* 0x00000003000075a7 */ /* 0x0022a400080011ff */
[----:B--2---:R-:W-:Y:S05]  /*88e0*/  @!P0 NANOSLEEP.SYNCS 0x989680 ;  /* 0x009896800000895d */ /* 0x004fea0003900000 */
[----:B------:R-:W2:Y:S02]  /*88f0*/  @!P0 SYNCS.PHASECHK.TRANS64 P0, [R0+URZ], R3 ;  /* 0x00000003000085a7 */ /* 0x000ea400080010ff */
[----:B--2---:R-:W-:Y:S05]  /*8900*/  @!P0 BRA `(.L_x_152) ;  /* 0xfffffffc00f08947 */ /* 0x004fea000383ffff */
[----:B------:R-:W-:Y:S05]  /*8910*/  BRA `(.L_x_153) ;  /* 0xffffffa0004c7947 */ /* 0x000fea000383ffff */
.L_x_44:
[----:B----4-:R-:W-:-:S07]  /*8920*/  MOV R0, UR5 ;  /* 0x0000000500007c02 */ /* 0x010fce0008000f00 */
.L_x_154:
[----:B-1----:R1:W2:Y:S02]  /*8930*/  SYNCS.PHASECHK.TRANS64.TRYWAIT P0, [R0+URZ], R3 ;  /* 0x00000003000075a7 */ /* 0x0022a400080011ff */
[----:B--2---:R-:W-:Y:S05]  /*8940*/  @!P0 NANOSLEEP.SYNCS 0x989680 ;  /* 0x009896800000895d */ /* 0x004fea0003900000 */
[----:B------:R-:W2:Y:S02]  /*8950*/  @!P0 SYNCS.PHASECHK.TRANS64 P0, [R0+URZ], R3 ;  /* 0x00000003000085a7 */ /* 0x000ea400080010ff */
[----:B--2---:R-:W-:Y:S05]  /*8960*/  @!P0 BRA `(.L_x_154) ;  /* 0xfffffffc00f08947 */ /* 0x004fea000383ffff */
[----:B------:R-:W-:Y:S05]  /*8970*/  BRA `(.L_x_155) ;  /* 0xffffffa000587947 */ /* 0x000fea000383ffff */
.L_x_45:
[----:B----4-:R-:W-:-:S07]  /*8980*/  MOV R0, UR5 ;  /* 0x0000000500007c02 */ /* 0x010fce0008000f00 */
.L_x_156:
[----:B-1----:R1:W2:Y:S02]  /*8990*/  SYNCS.PHASECHK.TRANS64.TRYWAIT P0, [R0+URZ], R3 ;  /* 0x00000003000075a7 */ /* 0x0022a400080011ff */
[----:B--2---:R-:W-:Y:S05]  /*89a0*/  @!P0 NANOSLEEP.SYNCS 0x989680 ;  /* 0x009896800000895d */ /* 0x004fea0003900000 */
[----:B------:R-:W2:Y:S02]  /*89b0*/  @!P0 SYNCS.PHASECHK.TRANS64 P0, [R0+URZ], R3 ;  /* 0x00000003000085a7 */ /* 0x000ea400080010ff */
[----:B--2---:R-:W-:Y:S05]  /*89c0*/  @!P0 BRA `(.L_x_156) ;  /* 0xfffffffc00f08947 */ /* 0x004fea000383ffff */
[----:B------:R-:W-:Y:S05]  /*89d0*/  BRA `(.L_x_157) ;  /* 0xffffffa000647947 */ /* 0x000fea000383ffff */
.L_x_46:
[----:B----4-:R-:W-:-:S07]  /*89e0*/  MOV R0, UR5 ;  /* 0x0000000500007c02 */ /* 0x010fce0008000f00 */
.L_x_158:
[----:B-1----:R1:W2:Y:S02]  /*89f0*/  SYNCS.PHASECHK.TRANS64.TRYWAIT P0, [R0+URZ], R3 ;  /* 0x00000003000075a7 */ /* 0x0022a400080011ff */
[----:B--2---:R-:W-:Y:S05]  /*8a00*/  @!P0 NANOSLEEP.SYNCS 0x989680 ;  /* 0x009896800000895d */ /* 0x004fea0003900000 */
[----:B------:R-:W2:Y:S02]  /*8a10*/  @!P0 SYNCS.PHASECHK.TRANS64 P0, [R0+URZ], R3 ;  /* 0x00000003000085a7 */ /* 0x000ea400080010ff */
[----:B--2---:R-:W-:Y:S05]  /*8a20*/  @!P0 BRA `(.L_x_158) ;  /* 0xfffffffc00f08947 */ /* 0x004fea000383ffff */
[----:B------:R-:W-:Y:S05]  /*8a30*/  BRA `(.L_x_159) ;  /* 0xffffffa000707947 */ /* 0x000fea000383ffff */
.L_x_47:
[----:B----4-:R-:W-:-:S07]  /*8a40*/  MOV R0, UR5 ;  /* 0x0000000500007c02 */ /* 0x010fce0008000f00 */
.L_x_160:
[----:B-1----:R1:W2:Y:S02]  /*8a50*/  SYNCS.PHASECHK.TRANS64.TRYWAIT P0, [R0+URZ], R3 ;  /* 0x00000003000075a7 */ /* 0x0022a400080011ff */
[----:B--2---:R-:W-:Y:S05]  /*8a60*/  @!P0 NANOSLEEP.SYNCS 0x989680 ;  /* 0x009896800000895d */ /* 0x004fea0003900000 */
[----:B------:R-:W2:Y:S02]  /*8a70*/  @!P0 SYNCS.PHASECHK.TRANS64 P0, [R0+URZ], R3 ;  /* 0x00000003000085a7 */ /* 0x000ea400080010ff */
[----:B--2---:R-:W-:Y:S05]  /*8a80*/  @!P0 BRA `(.L_x_160) ;  /* 0xfffffffc00f08947 */ /* 0x004fea000383ffff */
[----:B------:R-:W-:Y:S05]  /*8a90*/  BRA `(.L_x_161) ;  /* 0xffffffa0007c7947 */ /* 0x000fea000383ffff */
.L_x_48:
[----:B----4-:R-:W-:-:S07]  /*8aa0*/  MOV R0, UR5 ;  /* 0x0000000500007c02 */ /* 0x010fce0008000f00 */
.L_x_162:
[----:B-1----:R1:W2:Y:S02]  /*8ab0*/  SYNCS.PHASECHK.TRANS64.TRYWAIT P0, [R0+URZ], R3 ;  /* 0x00000003000075a7 */ /* 0x0022a400080011ff */
[----:B--2---:R-:W-:Y:S05]  /*8ac0*/  @!P0 NANOSLEEP.SYNCS 0x989680 ;  /* 0x009896800000895d */ /* 0x004fea0003900000 */
[----:B------:R-:W2:Y:S02]  /*8ad0*/  @!P0 SYNCS.PHASECHK.TRANS64 P0, [R0+URZ], R3 ;  /* 0x00000003000085a7 */ /* 0x000ea400080010ff */
[----:B--2---:R-:W-:Y:S05]  /*8ae0*/  @!P0 BRA `(.L_x_162) ;  /* 0xfffffffc00f08947 */ /* 0x004fea000383ffff */
[----:B------:R-:W-:Y:S05]  /*8af0*/  BRA `(.L_x_163) ;  /* 0xffffffa000887947 */ /* 0x000fea000383ffff */
.L_x_49:
[----:B----4-:R-:W-:-:S07]  /*8b00*/  MOV R0, UR5 ;  /* 0x0000000500007c02 */ /* 0x010fce0008000f00 */
.L_x_164:
[----:B-1----:R1:W2:Y:S02]  /*8b10*/  SYNCS.PHASECHK.TRANS64.TRYWAIT P0, [R0+URZ], R3 ;  /* 0x00000003000075a7 */ /* 0x0022a400080011ff */
[----:B--2---:R-:W-:Y:S05]  /*8b20*/  @!P0 NANOSLEEP.SYNCS 0x989680 ;  /* 0x009896800000895d */ /* 0x004fea0003900000 */
[----:B------:R-:W2:Y:S02]  /*8b30*/  @!P0 SYNCS.PHASECHK.TRANS64 P0, [R0+URZ], R3 ;  /* 0x00000003000085a7 */ /* 0x000ea400080010ff */
[----:B--2---:R-:W-:Y:S05]  /*8b40*/  @!P0 BRA `(.L_x_164) ;  /* 0xfffffffc00f08947 */ /* 0x004fea000383ffff */
[----:B------:R-:W-:Y:S05]  /*8b50*/  BRA `(.L_x_165) ;  /* 0xffffffa000947947 */ /* 0x000fea000383ffff */
.L_x_50:
[----:B----4-:R-:W-:-:S07]  /*8b60*/  MOV R0, UR5 ;  /* 0x0000000500007c02 */ /* 0x010fce0008000f00 */
.L_x_166:
[----:B-1----:R1:W2:Y:S02]  /*8b70*/  SYNCS.PHASECHK.TRANS64.TRYWAIT P0, [R0+URZ], R3 ;  /* 0x00000003000075a7 */ /* 0x0022a400080011ff */
[----:B--2---:R-:W-:Y:S05]  /*8b80*/  @!P0 NANOSLEEP.SYNCS 0x989680 ;  /* 0x009896800000895d */ /* 0x004fea0003900000 */
[----:B------:R-:W2:Y:S02]  /*8b90*/  @!P0 SYNCS.PHASECHK.TRANS64 P0, [R0+URZ], R3 ;  /* 0x00000003000085a7 */ /* 0x000ea400080010ff */
[----:B--2---:R-:W-:Y:S05]  /*8ba0*/  @!P0 BRA `(.L_x_166) ;  /* 0xfffffffc00f08947 */ /* 0x004fea000383ffff */
[----:B------:R-:W-:Y:S05]  /*8bb0*/  BRA `(.L_x_167) ;  /* 0xffffffa000a07947 */ /* 0x000fea000383ffff */
.L_x_51:
[----:B----4-:R-:W-:-:S07]  /*8bc0*/  MOV R0, UR5 ;  /* 0x0000000500007c02 */ /* 0x010fce0008000f00 */
.L_x_168:
[----:B-1----:R1:W2:Y:S02]  /*8bd0*/  SYNCS.PHASECHK.TRANS64.TRYWAIT P0, [R0+URZ], R3 ;  /* 0x00000003000075a7 */ /* 0x0022a400080011ff */
[----:B--2---:R-:W-:Y:S05]  /*8be0*/  @!P0 NANOSLEEP.SYNCS 0x989680 ;  /* 0x009896800000895d */ /* 0x004fea0003900000 */
[----:B------:R-:W2:Y:S02]  /*8bf0*/  @!P0 SYNCS.PHASECHK.TRANS64 P0, [R0+URZ], R3 ;  /* 0x00000003000085a7 */ /* 0x000ea400080010ff */
[----:B--2---:R-:W-:Y:S05]  /*8c00*/  @!P0 BRA `(.L_x_168) ;  /* 0xfffffffc00f08947 */ /* 0x004fea000383ffff */
[----:B------:R-:W-:Y:S05]  /*8c10*/  BRA `(.L_x_169) ;  /* 0xffffffa000ac7947 */ /* 0x000fea000383ffff */
.L_x_52:
[----:B----4-:R-:W-:-:S07]  /*8c20*/  MOV R0, UR5 ;  /* 0x0000000500007c02 */ /* 0x010fce0008000f00 */
.L_x_170:
[----:B-1----:R1:W2:Y:S02]  /*8c30*/  SYNCS.PHASECHK.TRANS64.TRYWAIT P0, [R0+URZ], R3 ;  /* 0x00000003000075a7 */ /* 0x0022a400080011ff */
[----:B--2---:R-:W-:Y:S05]  /*8c40*/  @!P0 NANOSLEEP.SYNCS 0x989680 ;  /* 0x009896800000895d */ /* 0x004fea0003900000 */
[----:B------:R-:W2:Y:S02]  /*8c50*/  @!P0 SYNCS.PHASECHK.TRANS64 P0, [R0+URZ], R3 ;  /* 0x00000003000085a7 */ /* 0x000ea400080010ff */
[----:B--2---:R-:W-:Y:S05]  /*8c60*/  @!P0 BRA `(.L_x_170) ;  /* 0xfffffffc00f08947 */ /* 0x004fea000383ffff */
[----:B------:R-:W-:Y:S05]  /*8c70*/  BRA `(.L_x_171) ;  /* 0xffffffa000b87947 */ /* 0x000fea000383ffff */
.L_x_53:
[----:B----4-:R-:W-:-:S07]  /*8c80*/  MOV R0, UR5 ;  /* 0x0000000500007c02 */ /* 0x010fce0008000f00 */
.L_x_172:
[----:B-1----:R1:W2:Y:S02]  /*8c90*/  SYNCS.PHASECHK.TRANS64.TRYWAIT P0, [R0+URZ], R3 ;  /* 0x00000003000075a7 */ /* 0x0022a400080011ff */
[----:B--2---:R-:W-:Y:S05]  /*8ca0*/  @!P0 NANOSLEEP.SYNCS 0x989680 ;  /* 0x009896800000895d */ /* 0x004fea0003900000 */
[----:B------:R-:W2:Y:S02]  /*8cb0*/  @!P0 SYNCS.PHASECHK.TRANS64 P0, [R0+URZ], R3 ;  /* 0x00000003000085a7 */ /* 0x000ea400080010ff */
[----:B--2---:R-:W-:Y:S05]  /*8cc0*/  @!P0 BRA `(.L_x_172) ;  /* 0xfffffffc00f08947 */ /* 0x004fea000383ffff */
[----:B------:R-:W-:Y:S05]  /*8cd0*/  BRA `(.L_x_173) ;  /* 0xffffffa000c47947 */ /* 0x000fea000383ffff */
.L_x_54:
[----:B----4-:R-:W-:-:S07]  /*8ce0*/  MOV R0, UR5 ;  /* 0x0000000500007c02 */ /* 0x010fce0008000f00 */
.L_x_174:
[----:B-1----:R1:W2:Y:S02]  /*8cf0*/  SYNCS.PHASECHK.TRANS64.TRYWAIT P0, [R0+URZ], R3 ;  /* 0x00000003000075a7 */ /* 0x0022a400080011ff */
[----:B--2---:R-:W-:Y:S05]  /*8d00*/  @!P0 NANOSLEEP.SYNCS 0x989680 ;  /* 0x009896800000895d */ /* 0x004fea0003900000 */
[----:B------:R-:W2:Y:S02]  /*8d10*/  @!P0 SYNCS.PHASECHK.TRANS64 P0, [R0+URZ], R3 ;  /* 0x00000003000085a7 */ /* 0x000ea400080010ff */
[----:B--2---:R-:W-:Y:S05]  /*8d20*/  @!P0 BRA `(.L_x_174) ;  /* 0xfffffffc00f08947 */ /* 0x004fea000383ffff */
[----:B------:R-:W-:Y:S05]  /*8d30*/  BRA `(.L_x_175) ;  /* 0xffffffa000d07947 */ /* 0x000fea000383ffff */
.L_x_55:
[----:B----4-:R-:W-:-:S07]  /*8d40*/  MOV R0, UR5 ;  /* 0x0000000500007c02 */ /* 0x010fce0008000f00 */
.L_x_176:
[----:B-1----:R1:W2:Y:S02]  /*8d50*/  SYNCS.PHASECHK.TRANS64.TRYWAIT P0, [R0+URZ], R3 ;  /* 0x00000003000075a7 */ /* 0x0022a400080011ff */
[----:B--2---:R-:W-:Y:S05]  /*8d60*/  @!P0 NANOSLEEP.SYNCS 0x989680 ;  /* 0x009896800000895d */ /* 0x004fea0003900000 */
[----:B------:R-:W2:Y:S02]  /*8d70*/  @!P0 SYNCS.PHASECHK.TRANS64 P0, [R0+URZ], R3 ;  /* 0x00000003000085a7 */ /* 0x000ea400080010ff */
[----:B--2---:R-:W-:Y:S05]  /*8d80*/  @!P0 BRA `(.L_x_176) ;  /* 0xfffffffc00f08947 */ /* 0x004fea000383ffff */
[----:B------:R-:W-:Y:S05]  /*8d90*/  BRA `(.L_x_177) ;  /* 0xffffffa000dc7947 */ /* 0x000fea000383ffff */
.L_x_56:
[----:B----4-:R-:W-:-:S07]  /*8da0*/  MOV R0, UR5 ;  /* 0x0000000500007c02 */ /* 0x010fce0008000f00 */
.L_x_178:
[----:B-1----:R1:W2:Y:S02]  /*8db0*/  SYNCS.PHASECHK.TRANS64.TRYWAIT P0, [R0+URZ], R3 ;  /* 0x00000003000075a7 */ /* 0x0022a400080011ff */
[----:B--2---:R-:W-:Y:S05]  /*8dc0*/  @!P0 NANOSLEEP.SYNCS 0x989680 ;  /* 0x009896800000895d */ /* 0x004fea0003900000 */
[----:B------:R-:W2:Y:S02]  /*8dd0*/  @!P0 SYNCS.PHASECHK.TRANS64 P0, [R0+URZ], R3 ;  /* 0x00000003000085a7 */ /* 0x000ea400080010ff */
[----:B--2---:R-:W-:Y:S05]  /*8de0*/  @!P0 BRA `(.L_x_178) ;  /* 0xfffffffc00f08947 */ /* 0x004fea000383ffff */
[----:B------:R-:W-:Y:S05]  /*8df0*/  BRA `(.L_x_179) ;  /* 0xffffffa000e87947 */ /* 0x000fea000383ffff */
.L_x_57:
[----:B----4-:R-:W-:-:S07]  /*8e00*/  MOV R0, UR5 ;  /* 0x0000000500007c02 */ /* 0x010fce0008000f00 */
.L_x_180:
[----:B-1----:R1:W2:Y:S02]  /*8e10*/  SYNCS.PHASECHK.TRANS64.TRYWAIT P0, [R0+URZ], R3 ;  /* 0x00000003000075a7 */ /* 0x0022a400080011ff */
[----:B--2---:R-:W-:Y:S05]  /*8e20*/  @!P0 NANOSLEEP.SYNCS 0x989680 ;  /* 0x009896800000895d */ /* 0x004fea0003900000 */
[----:B------:R-:W2:Y:S02]  /*8e30*/  @!P0 SYNCS.PHASECHK.TRANS64 P0, [R0+URZ], R3 ;  /* 0x00000003000085a7 */ /* 0x000ea400080010ff */
[----:B--2---:R-:W-:Y:S05]  /*8e40*/  @!P0 BRA `(.L_x_180) ;  /* 0xfffffffc00f08947 */ /* 0x004fea000383ffff */
[----:B------:R-:W-:Y:S05]  /*8e50*/  BRA `(.L_x_181) ;  /* 0xffffffa000f47947 */ /* 0x000fea000383ffff */
.L_x_58:
[----:B----4-:R-:W-:-:S07]  /*8e60*/  MOV R0, UR5 ;  /* 0x0000000500007c02 */ /* 0x010fce0008000f00 */
.L_x_182:
[----:B-1----:R1:W2:Y:S02]  /*8e70*/  SYNCS.PHASECHK.TRANS64.TRYWAIT P0, [R0+URZ], R3 ;  /* 0x00000003000075a7 */ /* 0x0022a400080011ff */
[----:B--2---:R-:W-:Y:S05]  /*8e80*/  @!P0 NANOSLEEP.SYNCS 0x989680 ;  /* 0x009896800000895d */ /* 0x004fea0003900000 */
[----:B------:R-:W2:Y:S02]  /*8e90*/  @!P0 SYNCS.PHASECHK.TRANS64 P0, [R0+URZ], R3 ;  /* 0x00000003000085a7 */ /* 0x000ea400080010ff */
[----:B--2---:R-:W-:Y:S05]  /*8ea0*/  @!P0 BRA `(.L_x_182) ;  /* 0xfffffffc00f08947 */ /* 0x004fea000383ffff */
[----:B------:R-:W-:Y:S05]  /*8eb0*/  BRA `(.L_x_183) ;  /* 0xffffffa400007947 */ /* 0x000fea000383ffff */
.L_x_59:
[----:B----4-:R-:W-:-:S07]  /*8ec0*/  MOV R0, UR5 ;  /* 0x0000000500007c02 */ /* 0x010fce0008000f00 */
.L_x_184:
[----:B-1----:R1:W2:Y:S02]  /*8ed0*/  SYNCS.PHASECHK.TRANS64.TRYWAIT P0, [R0+URZ], R3 ;  /* 0x00000003000075a7 */ /* 0x0022a400080011ff */
[----:B--2---:R-:W-:Y:S05]  /*8ee0*/  @!P0 NANOSLEEP.SYNCS 0x989680 ;  /* 0x009896800000895d */ /* 0x004fea0003900000 */
[----:B------:R-:W2:Y:S02]  /*8ef0*/  @!P0 SYNCS.PHASECHK.TRANS64 P0, [R0+URZ], R3 ;  /* 0x00000003000085a7 */ /* 0x000ea400080010ff */
[----:B--2---:R-:W-:Y:S05]  /*8f00*/  @!P0 BRA `(.L_x_184) ;  /* 0xfffffffc00f08947 */ /* 0x004fea000383ffff */
[----:B------:R-:W-:Y:S05]  /*8f10*/  BRA `(.L_x_185) ;  /* 0xffffffa4000c7947 */ /* 0x000fea000383ffff */
.L_x_60:
[----:B----4-:R-:W-:-:S07]  /*8f20*/  MOV R0, UR5 ;  /* 0x0000000500007c02 */ /* 0x010fce0008000f00 */
.L_x_186:
[----:B-1----:R1:W2:Y:S02]  /*8f30*/  SYNCS.PHASECHK.TRANS64.TRYWAIT P0, [R0+URZ], R3 ;  /* 0x00000003000075a7 */ /* 0x0022a400080011ff */
[----:B--2---:R-:W-:Y:S05]  /*8f40*/  @!P0 NANOSLEEP.SYNCS 0x989680 ;  /* 0x009896800000895d */ /* 0x004fea0003900000 */
[----:B------:R-:W2:Y:S02]  /*8f50*/  @!P0 SYNCS.PHASECHK.TRANS64 P0, [R0+URZ], R3 ;  /* 0x00000003000085a7 */ /* 0x000ea400080010ff */
[----:B--2---:R-:W-:Y:S05]  /*8f60*/  @!P0 BRA `(.L_x_186) ;  /* 0xfffffffc00f08947 */ /* 0x004fea000383ffff */
[----:B------:R-:W-:Y:S05]  /*8f70*/  BRA `(.L_x_187) ;  /* 0xffffffa400187947 */ /* 0x000fea000383ffff */
.L_x_61:
[----:B----4-:R-:W-:-:S07]  /*8f80*/  MOV R0, UR5 ;  /* 0x0000000500007c02 */ /* 0x010fce0008000f00 */
.L_x_188:
[----:B-1----:R1:W2:Y:S02]  /*8f90*/  SYNCS.PHASECHK.TRANS64.TRYWAIT P0, [R0+URZ], R3 ;  /* 0x00000003000075a7 */ /* 0x0022a400080011ff */
[----:B--2---:R-:W-:Y:S05]  /*8fa0*/  @!P0 NANOSLEEP.SYNCS 0x989680 ;  /* 0x009896800000895d */ /* 0x004fea0003900000 */
[----:B------:R-:W2:Y:S02]  /*8fb0*/  @!P0 SYNCS.PHASECHK.TRANS64 P0, [R0+URZ], R3 ;  /* 0x00000003000085a7 */ /* 0x000ea400080010ff */
[----:B--2---:R-:W-:Y:S05]  /*8fc0*/  @!P0 BRA `(.L_x_188) ;  /* 0xfffffffc00f08947 */ /* 0x004fea000383ffff */
[----:B------:R-:W-:Y:S05]  /*8fd0*/  BRA `(.L_x_189) ;  /* 0xffffffa400247947 */ /* 0x000fea000383ffff */
.L_x_62:
[----:B----4-:R-:W-:-:S07]  /*8fe0*/  MOV R0, UR5 ;  /* 0x0000000500007c02 */ /* 0x010fce0008000f00 */
.L_x_190:
[----:B-1----:R1:W2:Y:S02]  /*8ff0*/  SYNCS.PHASECHK.TRANS64.TRYWAIT P0, [R0+URZ], R3 ;  /* 0x00000003000075a7 */ /* 0x0022a400080011ff */
[----:B--2---:R-:W-:Y:S05]  /*9000*/  @!P0 NANOSLEEP.SYNCS 0x989680 ;  /* 0x009896800000895d */ /* 0x004fea0003900000 */
[----:B------:R-:W2:Y:S02]  /*9010*/  @!P0 SYNCS.PHASECHK.TRANS64 P0, [R0+URZ], R3 ;  /* 0x00000003000085a7 */ /* 0x000ea400080010ff */
[----:B--2---:R-:W-:Y:S05]  /*9020*/  @!P0 BRA `(.L_x_190) ;  /* 0xfffffffc00f08947 */ /* 0x004fea000383ffff */
[----:B------:R-:W-:Y:S05]  /*9030*/  BRA `(.L_x_191) ;  /* 0xffffffa400307947 */ /* 0x000fea000383ffff */
.L_x_63:
[----:B----4-:R-:W-:-:S07]  /*9040*/  MOV R0, UR5 ;  /* 0x0000000500007c02 */ /* 0x010fce0008000f00 */
.L_x_192:
[----:B-1----:R1:W2:Y:S02]  /*9050*/  SYNCS.PHASECHK.TRANS64.TRYWAIT P0, [R0+URZ], R3 ;  /* 0x00000003000075a7 */ /* 0x0022a400080011ff */
[----:B--2---:R-:W-:Y:S05]  /*9060*/  @!P0 NANOSLEEP.SYNCS 0x989680 ;  /* 0x009896800000895d */ /* 0x004fea0003900000 */
[----:B------:R-:W2:Y:S02]  /*9070*/  @!P0 SYNCS.PHASECHK.TRANS64 P0, [R0+URZ], R3 ;  /* 0x00000003000085a7 */ /* 0x000ea400080010ff */
[----:B--2---:R-:W-:Y:S05]  /*9080*/  @!P0 BRA `(.L_x_192) ;  /* 0xfffffffc00f08947 */ /* 0x004fea000383ffff */
[----:B------:R-:W-:Y:S05]  /*9090*/  BRA `(.L_x_193) ;  /* 0xffffffa4003c7947 */ /* 0x000fea000383ffff */
.L_x_64:
[----:B----4-:R-:W-:-:S07]  /*90a0*/  MOV R0, UR5 ;  /* 0x0000000500007c02 */ /* 0x010fce0008000f00 */
.L_x_194:
[----:B-1----:R1:W2:Y:S02]  /*90b0*/  SYNCS.PHASECHK.TRANS64.TRYWAIT P0, [R0+URZ], R3 ;  /* 0x00000003000075a7 */ /* 0x0022a400080011ff */
[----:B--2---:R-:W-:Y:S05]  /*90c0*/  @!P0 NANOSLEEP.SYNCS 0x989680 ;  /* 0x009896800000895d */ /* 0x004fea0003900000 */
[----:B------:R-:W2:Y:S02]  /*90d0*/  @!P0 SYNCS.PHASECHK.TRANS64 P0, [R0+URZ], R3 ;  /* 0x00000003000085a7 */ /* 0x000ea400080010ff */
[----:B--2---:R-:W-:Y:S05]  /*90e0*/  @!P0 BRA `(.L_x_194) ;  /* 0xfffffffc00f08947 */ /* 0x004fea000383ffff */
[----:B------:R-:W-:Y:S05]  /*90f0*/  BRA `(.L_x_195) ;  /* 0xffffffa400487947 */ /* 0x000fea000383ffff */
.L_x_65:
[----:B----4-:R-:W-:-:S07]  /*9100*/  MOV R0, UR5 ;  /* 0x0000000500007c02 */ /* 0x010fce0008000f00 */
.L_x_196:
[----:B-1----:R1:W2:Y:S02]  /*9110*/  SYNCS.PHASECHK.TRANS64.TRYWAIT P0, [R0+URZ], R3 ;  /* 0x00000003000075a7 */ /* 0x0022a400080011ff */
[----:B--2---:R-:W-:Y:S05]  /*9120*/  @!P0 NANOSLEEP.SYNCS 0x989680 ;  /* 0x009896800000895d */ /* 0x004fea0003900000 */
[----:B------:R-:W2:Y:S02]  /*9130*/  @!P0 SYNCS.PHASECHK.TRANS64 P0, [R0+URZ], R3 ;  /* 0x00000003000085a7 */ /* 0x000ea400080010ff */
[----:B--2---:R-:W-:Y:S05]  /*9140*/  @!P0 BRA `(.L_x_196) ;  /* 0xfffffffc00f08947 */ /* 0x004fea000383ffff */
[----:B------:R-:W-:Y:S05]  /*9150*/  BRA `(.L_x_197) ;  /* 0xffffffa400547947 */ /* 0x000fea000383ffff */
.L_x_66:
[----:B----4-:R-:W-:-:S07]  /*9160*/  MOV R0, UR5 ;  /* 0x0000000500007c02 */ /* 0x010fce0008000f00 */
.L_x_198:
[----:B-1----:R1:W2:Y:S02]  /*9170*/  SYNCS.PHASECHK.TRANS64.TRYWAIT P0, [R0+URZ], R3 ;  /* 0x00000003000075a7 */ /* 0x0022a400080011ff */
[----:B--2---:R-:W-:Y:S05]  /*9180*/  @!P0 NANOSLEEP.SYNCS 0x989680 ;  /* 0x009896800000895d */ /* 0x004fea0003900000 */
[----:B------:R-:W2:Y:S02]  /*9190*/  @!P0 SYNCS.PHASECHK.TRANS64 P0, [R0+URZ], R3 ;  /* 0x00000003000085a7 */ /* 0x000ea400080010ff */
[----:B--2---:R-:W-:Y:S05]  /*91a0*/  @!P0 BRA `(.L_x_198) ;  /* 0xfffffffc00f08947 */ /* 0x004fea000383ffff */
[----:B------:R-:W-:Y:S05]  /*91b0*/  BRA `(.L_x_199) ;  /* 0xffffffa400607947 */ /* 0x000fea000383ffff */
.L_x_67:
[----:B----4-:R-:W-:-:S07]  /*91c0*/  MOV R0, UR5 ;  /* 0x0000000500007c02 */ /* 0x010fce0008000f00 */
.L_x_200:
[----:B-1----:R1:W2:Y:S02]  /*91d0*/  SYNCS.PHASECHK.TRANS64.TRYWAIT P0, [R0+URZ], R3 ;  /* 0x00000003000075a7 */ /* 0x0022a400080011ff */
[----:B--2---:R-:W-:Y:S05]  /*91e0*/  @!P0 NANOSLEEP.SYNCS 0x989680 ;  /* 0x009896800000895d */ /* 0x004fea0003900000 */
[----:B------:R-:W2:Y:S02]  /*91f0*/  @!P0 SYNCS.PHASECHK.TRANS64 P0, [R0+URZ], R3 ;  /* 0x00000003000085a7 */ /* 0x000ea400080010ff */
[----:B--2---:R-:W-:Y:S05]  /*9200*/  @!P0 BRA `(.L_x_200) ;  /* 0xfffffffc00f08947 */ /* 0x004fea000383ffff */
[----:B------:R-:W-:Y:S05]  /*9210*/  BRA `(.L_x_201) ;  /* 0xffffffa4006c7947 */ /* 0x000fea000383ffff */
.L_x_68:
[----:B----4-:R-:W-:-:S07]  /*9220*/  MOV R0, UR5 ;  /* 0x0000000500007c02 */ /* 0x010fce0008000f00 */
.L_x_202:
[----:B-1----:R1:W2:Y:S02]  /*9230*/  SYNCS.PHASECHK.TRANS64.TRYWAIT P0, [R0+URZ], R3 ;  /* 0x00000003000075a7 */ /* 0x0022a400080011ff */
[----:B--2---:R-:W-:Y:S05]  /*9240*/  @!P0 NANOSLEEP.SYNCS 0x989680 ;  /* 0x009896800000895d */ /* 0x004fea0003900000 */
[----:B------:R-:W2:Y:S02]  /*9250*/  @!P0 SYNCS.PHASECHK.TRANS64 P0, [R0+URZ], R3 ;  /* 0x00000003000085a7 */ /* 0x000ea400080010ff */
[----:B--2---:R-:W-:Y:S05]  /*9260*/  @!P0 BRA `(.L_x_202) ;  /* 0xfffffffc00f08947 */ /* 0x004fea000383ffff */
[----:B------:R-:W-:Y:S05]  /*9270*/  BRA `(.L_x_203) ;  /* 0xffffffa400787947 */ /* 0x000fea000383ffff */
.L_x_69:
[----:B----4-:R-:W-:-:S07]  /*9280*/  MOV R0, UR5 ;  /* 0x0000000500007c02 */ /* 0x010fce0008000f00 */
.L_x_204:
[----:B-1----:R1:W2:Y:S02]  /*9290*/  SYNCS.PHASECHK.TRANS64.TRYWAIT P0, [R0+URZ], R3 ;  /* 0x00000003000075a7 */ /* 0x0022a400080011ff */
[----:B--2---:R-:W-:Y:S05]  /*92a0*/  @!P0 NANOSLEEP.SYNCS 0x989680 ;  /* 0x009896800000895d */ /* 0x004fea0003900000 */
[----:B------:R-:W2:Y:S02]  /*92b0*/  @!P0 SYNCS.PHASECHK.TRANS64 P0, [R0+URZ], R3 ;  /* 0x00000003000085a7 */ /* 0x000ea400080010ff */
[----:B--2---:R-:W-:Y:S05]  /*92c0*/  @!P0 BRA `(.L_x_204) ;  /* 0xfffffffc00f08947 */ /* 0x004fea000383ffff */
[----:B------:R-:W-:Y:S05]  /*92d0*/  BRA `(.L_x_205) ;  /* 0xffffffa400847947 */ /* 0x000fea000383ffff */
.L_x_72:
[----:B-1----:R1:W2:Y:S02]  /*92e0*/  SYNCS.PHASECHK.TRANS64.TRYWAIT P0, [R0+URZ+0x2b0], R5 ;  /* 0x0002b005000075a7 */ /* 0x0022a400080011ff */
[----:B--2---:R-:W-:Y:S05]  /*92f0*/  @!P0 NANOSLEEP.SYNCS 0x989680 ;  /* 0x009896800000895d */ /* 0x004fea0003900000 */
[----:B------:R-:W2:Y:S02]  /*9300*/  @!P0 SYNCS.PHASECHK.TRANS64 P0, [R0+URZ+0x2b0], R5 ;  /* 0x0002b005000085a7 */ /* 0x000ea400080010ff */
[----:B--2---:R-:W-:Y:S05]  /*9310*/  @!P0 BRA `(.L_x_72) ;  /* 0xfffffffc00f08947 */ /* 0x004fea000383ffff */
[----:B------:R-:W-:Y:S05]  /*9320*/  BRA `(.L_x_206) ;  /* 0xffffffa400e07947 */ /* 0x000fea000383ffff */
.L_x_73:
[----:B------:R-:W-:-:S07]  /*9330*/  MOV R0, UR5 ;  /* 0x0000000500007c02 */ /* 0x000fce0008000f00 */
.L_x_207:
[----:B-1----:R1:W2:Y:S02]  /*9340*/  SYNCS.PHASECHK.TRANS64.TRYWAIT P0, [R0+URZ+0x260], R5 ;  /* 0x00026005000075a7 */ /* 0x0022a400080011ff */
[----:B--2---:R-:W-:Y:S05]  /*9350*/  @!P0 NANOSLEEP.SYNCS 0x989680 ;  /* 0x009896800000895d */ /* 0x004fea0003900000 */
[----:B------:R-:W2:Y:S02]  /*9360*/  @!P0 SYNCS.PHASECHK.TRANS64 P0, [R0+URZ+0x260], R5 ;  /* 0x00026005000085a7 */ /* 0x000ea400080010ff */
[----:B--2---:R-:W-:Y:S05]  /*9370*/  @!P0 BRA `(.L_x_207) ;  /* 0xfffffffc00f08947 */ /* 0x004fea000383ffff */
[----:B------:R-:W-:Y:S05]  /*9380*/  BRA `(.L_x_208) ;  /* 0xffffffa400f07947 */ /* 0x000fea000383ffff */
.L_x_74:
[----:B-1----:R1:W2:Y:S02]  /*9390*/  SYNCS.PHASECHK.TRANS64.TRYWAIT P1, [R0+URZ+0x250], R5 ;  /* 0x00025005000075a7 */ /* 0x0022a400080211ff */
[----:B--2---:R-:W-:Y:S05]  /*93a0*/  @!P1 NANOSLEEP.SYNCS 0x989680 ;  /* 0x009896800000995d */ /* 0x004fea0003900000 */
[----:B------:R-:W2:Y:S02]  /*93b0*/  @!P1 SYNCS.PHASECHK.TRANS64 P1, [R0+URZ+0x250], R5 ;  /* 0x00025005000095a7 */ /* 0x000ea400080210ff */
[----:B--2---:R-:W-:Y:S05]  /*93c0*/  @!P1 BRA `(.L_x_74) ;  /* 0xfffffffc00f09947 */ /* 0x004fea000383ffff */
[----:B------:R-:W-:Y:S05]  /*93d0*/  BRA `(.L_x_209) ;  /* 0xffffffa800207947 */ /* 0x000fea000383ffff */
.L_x_77:
[----:B------:R-:W-:-:S07]  /*93e0*/  MOV R0, UR5 ;  /* 0x0000000500007c02 */ /* 0x000fce0008000f00 */
.L_x_210:
[----:B-1----:R1:W2:Y:S02]  /*93f0*/  SYNCS.PHASECHK.TRANS64.TRYWAIT P0, [R0+URZ+0x260], R3 ;  /* 0x00026003000075a7 */ /* 0x0022a400080011ff */
[----:B--2---:R-:W-:Y:S05]  /*9400*/  @!P0 NANOSLEEP.SYNCS 0x989680 ;  /* 0x009896800000895d */ /* 0x004fea0003900000 */
[----:B------:R-:W2:Y:S02]  /*9410*/  @!P0 SYNCS.PHASECHK.TRANS64 P0, [R0+URZ+0x260], R3 ;  /* 0x00026003000085a7 */ /* 0x000ea400080010ff */
[----:B--2---:R-:W-:Y:S05]  /*9420*/  @!P0 BRA `(.L_x_210) ;  /* 0xfffffffc00f08947 */ /* 0x004fea000383ffff */
[----:B------:R-:W-:Y:S05]  /*9430*/  BRA `(.L_x_76) ;  /* 0xffffffa800747947 */ /* 0x000fea000383ffff */
.L_x_84:
[----:B-1----:R1:W2:Y:S02]  /*9440*/  SYNCS.PHASECHK.TRANS64.TRYWAIT P1, [R0+URZ+0x250], R5 ;  /* 0x00025005000075a7 */ /* 0x0022a400080211ff */
[----:B--2---:R-:W-:Y:S05]  /*9450*/  @!P1 NANOSLEEP.SYNCS 0x989680 ;  /* 0x009896800000995d */ /* 0x004fea0003900000 */
[----:B------:R-:W2:Y:S02]  /*9460*/  @!P1 SYNCS.PHASECHK.TRANS64 P1, [R0+URZ+0x250], R5 ;  /* 0x00025005000095a7 */ /* 0x000ea400080210ff */
[----:B--2---:R-:W-:Y:S05]  /*9470*/  @!P1 BRA `(.L_x_84) ;  /* 0xfffffffc00f09947 */ /* 0x004fea000383ffff */
[----:B------:R-:W-:Y:S05]  /*9480*/  BRA `(.L_x_211) ;  /* 0xffffffac00c87947 */ /* 0x000fea000383ffff */
.L_x_85:
[----:B------:R-:W-:-:S07]  /*9490*/  MOV R3, UR9 ;  /* 0x0000000900037c02 */ /* 0x000fce0008000f00 */
.L_x_212:
[----:B-1----:R1:W2:Y:S02]  /*94a0*/  SYNCS.PHASECHK.TRANS64.TRYWAIT P0, [R3+URZ+0x290], R0 ;  /* 0x00029000030075a7 */ /* 0x0022a400080011ff */
[----:B--2---:R-:W-:Y:S05]  /*94b0*/  @!P0 NANOSLEEP.SYNCS 0x989680 ;  /* 0x009896800000895d */ /* 0x004fea0003900000 */
[----:B------:R-:W2:Y:S02]  /*94c0*/  @!P0 SYNCS.PHASECHK.TRANS64 P0, [R3+URZ+0x290], R0 ;  /* 0x00029000030085a7 */ /* 0x000ea400080010ff */
[----:B--2---:R-:W-:Y:S05]  /*94d0*/  @!P0 BRA `(.L_x_212) ;  /* 0xfffffffc00f08947 */ /* 0x004fea000383ffff */
[----:B------:R-:W-:Y:S05]  /*94e0*/  BRA `(.L_x_213) ;  /* 0xffffffac00fc7947 */ /* 0x000fea000383ffff */
.L_x_88:
[----:B------:R-:W-:Y:S07]  /*94f0*/  MOV R0, UR7 ;  /* 0x0000000700007c02 */ /* 0x000fee0008000f00 */
.L_x_214:
[----:B-1----:R1:W2:Y:S02]  /*9500*/  SYNCS.PHASECHK.TRANS64.TRYWAIT P0, [R0+URZ], R3 ;  /* 0x00000003000075a7 */ /* 0x0022a400080011ff */
[----:B--2---:R-:W-:Y:S05]  /*9510*/  @!P0 NANOSLEEP.SYNCS 0x989680 ;  /* 0x009896800000895d */ /* 0x004fea0003900000 */
[----:B------:R-:W2:Y:S02]  /*9520*/  @!P0 SYNCS.PHASECHK.TRANS64 P0, [R0+URZ], R3 ;  /* 0x00000003000085a7 */ /* 0x000ea400080010ff */
[----:B--2---:R-:W-:Y:S05]  /*9530*/  @!P0 BRA `(.L_x_214) ;  /* 0xfffffffc00f08947 */ /* 0x004fea000383ffff */
[----:B------:R-:W-:Y:S05]  /*9540*/  BRA `(.L_x_87) ;  /* 0xffffffb000347947 */ /* 0x000fea000383ffff */
.L_x_91:
[----:B------:R-:W-:-:S07]  /*9550*/  MOV R0, UR5 ;  /* 0x0000000500007c02 */ /* 0x000fce0008000f00 */
.L_x_215:
[----:B--2---:R2:W3:Y:S02]  /*9560*/  SYNCS.PHASECHK.TRANS64.TRYWAIT P0, [R0+URZ], R3 ;  /* 0x00000003000075a7 */ /* 0x0044e400080011ff */
[----:B---3--:R-:W-:Y:S05]  /*9570*/  @!P0 NANOSLEEP.SYNCS 0x989680 ;  /* 0x009896800000895d */ /* 0x008fea0003900000 */
[----:B------:R-:W3:Y:S02]  /*9580*/  @!P0 SYNCS.PHASECHK.TRANS64 P0, [R0+URZ], R3 ;  /* 0x00000003000085a7 */ /* 0x000ee400080010ff */
[----:B---3--:R-:W-:Y:S05]  /*9590*/  @!P0 BRA `(.L_x_215) ;  /* 0xfffffffc00f08947 */ /* 0x008fea000383ffff */
[----:B------:R-:W-:Y:S05]  /*95a0*/  BRA `(.L_x_216) ;  /* 0xffffffb000d87947 */ /* 0x000fea000383ffff */
.L_x_92:
[----:B------:R-:W-:-:S07]  /*95b0*/  MOV R0, UR5 ;  /* 0x0000000500007c02 */ /* 0x000fce0008000f00 */
.L_x_217:
[----:B--2---:R2:W3:Y:S02]  /*95c0*/  SYNCS.PHASECHK.TRANS64.TRYWAIT P0, [R0+URZ], R3 ;  /* 0x00000003000075a7 */ /* 0x0044e400080011ff */
[----:B---3--:R-:W-:Y:S05]  /*95d0*/  @!P0 NANOSLEEP.SYNCS 0x989680 ;  /* 0x009896800000895d */ /* 0x008fea0003900000 */
[----:B------:R-:W3:Y:S02]  /*95e0*/  @!P0 SYNCS.PHASECHK.TRANS64 P0, [R0+URZ], R3 ;  /* 0x00000003000085a7 */ /* 0x000ee400080010ff */
[----:B---3--:R-:W-:Y:S05]  /*95f0*/  @!P0 BRA `(.L_x_217) ;  /* 0xfffffffc00f08947 */ /* 0x008fea000383ffff */
[----:B------:R-:W-:Y:S05]  /*9600*/  BRA `(.L_x_218) ;  /* 0xffffffb000e47947 */ /* 0x000fea000383ffff */
.L_x_93:
[----:B------:R-:W-:-:S07]  /*9610*/  MOV R0, UR5 ;  /* 0x0000000500007c02 */ /* 0x000fce0008000f00 */
.L_x_219:
[----:B--2---:R2:W3:Y:S02]  /*9620*/  SYNCS.PHASECHK.TRANS64.TRYWAIT P0, [R0+URZ], R3 ;  /* 0x00000003000075a7 */ /* 0x0044e400080011ff */
[----:B---3--:R-:W-:Y:S05]  /*9630*/  @!P0 NANOSLEEP.SYNCS 0x989680 ;  /* 0x009896800000895d */ /* 0x008fea0003900000 */
[----:B------:R-:W3:Y:S02]  /*9640*/  @!P0 SYNCS.PHASECHK.TRANS64 P0, [R0+URZ], R3 ;  /* 0x00000003000085a7 */ /* 0x000ee400080010ff */
[----:B---3--:R-:W-:Y:S05]  /*9650*/  @!P0 BRA `(.L_x_219) ;  /* 0xfffffffc00f08947 */ /* 0x008fea000383ffff */
[----:B------:R-:W-:Y:S05]  /*9660*/  BRA `(.L_x_220) ;  /* 0xffffffb000f07947 */ /* 0x000fea000383ffff */
.L_x_94:
[----:B------:R-:W-:-:S07]  /*9670*/  MOV R0, UR7 ;  /* 0x0000000700007c02 */ /* 0x000fce0008000f00 */
.L_x_221:
[----:B--2---:R2:W3:Y:S02]  /*9680*/  SYNCS.PHASECHK.TRANS64.TRYWAIT P0, [R0+URZ], R3 ;  /* 0x00000003000075a7 */ /* 0x0044e400080011ff */
[----:B---3--:R-:W-:Y:S05]  /*9690*/  @!P0 NANOSLEEP.SYNCS 0x989680 ;  /* 0x009896800000895d */ /* 0x008fea0003900000 */
[----:B------:R-:W3:Y:S02]  /*96a0*/  @!P0 SYNCS.PHASECHK.TRANS64 P0, [R0+URZ], R3 ;  /* 0x00000003000085a7 */ /* 0x000ee400080010ff */
[----:B---3--:R-:W-:Y:S05]  /*96b0*/  @!P0 BRA `(.L_x_221) ;  /* 0xfffffffc00f08947 */ /* 0x008fea000383ffff */
[----:B------:R-:W-:Y:S05]  /*96c0*/  BRA `(.L_x_222) ;  /* 0xffffffb000fc7947 */ /* 0x000fea000383ffff */
.L_x_99:
[----:B--2---:R2:W3:Y:S02]  /*96d0*/  SYNCS.PHASECHK.TRANS64.TRYWAIT P0, [R0+URZ+0x250], R3 ;  /* 0x00025003000075a7 */ /* 0x0044e400080011ff */
[----:B---3--:R-:W-:Y:S05]  /*96e0*/  @!P0 NANOSLEEP.SYNCS 0x989680 ;  /* 0x009896800000895d */ /* 0x008fea0003900000 */
[----:B------:R-:W3:Y:S02]  /*96f0*/  @!P0 SYNCS.PHASECHK.TRANS64 P0, [R0+URZ+0x250], R3 ;  /* 0x00025003000085a7 */ /* 0x000ee400080010ff */
[----:B---3--:R-:W-:Y:S05]  /*9700*/  @!P0 BRA `(.L_x_99) ;  /* 0xfffffffc00f08947 */ /* 0x008fea000383ffff */
[----:B------:R-:W-:Y:S05]  /*9710*/  BRA `(.L_x_223) ;  /* 0xffffffb800007947 */ /* 0x000fea000383ffff */
.L_x_102:
[----:B------:R-:W-:Y:S07]  /*9720*/  MOV R0, UR7 ;  /* 0x0000000700007c02 */ /* 0x000fee0008000f00 */
.L_x_224:
[----:B--2---:R2:W3:Y:S02]  /*9730*/  SYNCS.PHASECHK.TRANS64.TRYWAIT P0, [R0+URZ+0x248], R3 ;  /* 0x00024803000075a7 */ /* 0x0044e400080011ff */
[----:B---3--:R-:W-:Y:S05]  /*9740*/  @!P0 NANOSLEEP.SYNCS 0x989680 ;  /* 0x009896800000895d */ /* 0x008fea0003900000 */
[----:B------:R-:W3:Y:S02]  /*9750*/  @!P0 SYNCS.PHASECHK.TRANS64 P0, [R0+URZ+0x248], R3 ;  /* 0x00024803000085a7 */ /* 0x000ee400080010ff */
[----:B---3--:R-:W-:Y:S05]  /*9760*/  @!P0 BRA `(.L_x_224) ;  /* 0xfffffffc00f08947 */ /* 0x008fea000383ffff */
[----:B------:R-:W-:Y:S05]  /*9770*/  BRA `(.L_x_101) ;  /* 0xffffffb800e07947 */ /* 0x000fea000383ffff */
.L_x_105:
[----:B--2---:R-:W-:Y:S07]  /*9780*/  MOV R3, UR7 ;  /* 0x0000000700037c02 */ /* 0x004fee0008000f00 */
.L_x_225:
[----:B-1----:R1:W2:Y:S02]  /*9790*/  SYNCS.PHASECHK.TRANS64.TRYWAIT P0, [R3+URZ+0x230], R12 ;  /* 0x0002300c030075a7 */ /* 0x0022a400080011ff */
[----:B--2---:R-:W-:Y:S05]  /*97a0*/  @!P0 NANOSLEEP.SYNCS 0x989680 ;  /* 0x009896800000895d */ /* 0x004fea0003900000 */
[----:B------:R-:W2:Y:S02]  /*97b0*/  @!P0 SYNCS.PHASECHK.TRANS64 P0, [R3+URZ+0x230], R12 ;  /* 0x0002300c030085a7 */ /* 0x000ea400080010ff */
[----:B--2---:R-:W-:Y:S05]  /*97c0*/  @!P0 BRA `(.L_x_225) ;  /* 0xfffffffc00f08947 */ /* 0x004fea000383ffff */
[----:B------:R-:W-:Y:S05]  /*97d0*/  BRA `(.L_x_226) ;  /* 0xffffffbc00587947 */ /* 0x000fea000383ffff */
.L_x_106:
[----:B------:R-:W-:Y:S07]  /*97e0*/  MOV R3, UR7 ;  /* 0x0000000700037c02 */ /* 0x000fee0008000f00 */
.L_x_227:
[----:B-1----:R1:W2:Y:S02]  /*97f0*/  SYNCS.PHASECHK.TRANS64.TRYWAIT P0, [R3+URZ+0x238], R12 ;  /* 0x0002380c030075a7 */ /* 0x0022a400080011ff */
[----:B--2---:R-:W-:Y:S05]  /*9800*/  @!P0 NANOSLEEP.SYNCS 0x989680 ;  /* 0x009896800000895d */ /* 0x004fea0003900000 */
[----:B------:R-:W2:Y:S02]  /*9810*/  @!P0 SYNCS.PHASECHK.TRANS64 P0, [R3+URZ+0x238], R12 ;  /* 0x0002380c030085a7 */ /* 0x000ea400080010ff */
[----:B--2---:R-:W-:Y:S05]  /*9820*/  @!P0 BRA `(.L_x_227) ;  /* 0xfffffffc00f08947 */ /* 0x004fea000383ffff */
[----:B------:R-:W-:Y:S05]  /*9830*/  BRA `(.L_x_228) ;  /* 0xffffffbc00d87947 */ /* 0x000fea000383ffff */
.L_x_108:
[----:B------:R-:W-:-:S07]  /*9840*/  MOV R0, UR7 ;  /* 0x0000000700007c02 */ /* 0x000fce0008000f00 */
.L_x_229:
[----:B-1----:R1:W3:Y:S02]  /*9850*/  SYNCS.PHASECHK.TRANS64.TRYWAIT P0, [R0+URZ+0x230], R3 ;  /* 0x00023003000075a7 */ /* 0x0022e400080011ff */
[----:B---3--:R-:W-:Y:S05]  /*9860*/  @!P0 NANOSLEEP.SYNCS 0x989680 ;  /* 0x009896800000895d */ /* 0x008fea0003900000 */
[----:B------:R-:W3:Y:S02]  /*9870*/  @!P0 SYNCS.PHASECHK.TRANS64 P0, [R0+URZ+0x230], R3 ;  /* 0x00023003000085a7 */ /* 0x000ee400080010ff */
[----:B---3--:R-:W-:Y:S05]  /*9880*/  @!P0 BRA `(.L_x_229) ;  /* 0xfffffffc00f08947 */ /* 0x008fea000383ffff */
[----:B------:R-:W-:Y:S05]  /*9890*/  BRA `(.L_x_230) ;  /* 0xffffffc000487947 */ /* 0x000fea000383ffff */
.L_x_110:
[----:B--2---:R2:W4:Y:S02]  /*98a0*/  SYNCS.PHASECHK.TRANS64.TRYWAIT P0, [R0+URZ+0x250], R3 ;  /* 0x00025003000075a7 */ /* 0x00452400080011ff */
[----:B----4-:R-:W-:Y:S05]  /*98b0*/  @!P0 NANOSLEEP.SYNCS 0x989680 ;  /* 0x009896800000895d */ /* 0x010fea0003900000 */
[----:B------:R-:W4:Y:S02]  /*98c0*/  @!P0 SYNCS.PHASECHK.TRANS64 P0, [R0+URZ+0x250], R3 ;  /* 0x00025003000085a7 */ /* 0x000f2400080010ff */
[----:B----4-:R-:W-:Y:S05]  /*98d0*/  @!P0 BRA `(.L_x_110) ;  /* 0xfffffffc00f08947 */ /* 0x010fea000383ffff */
[----:B------:R-:W-:Y:S05]  /*98e0*/  BRA `(.L_x_231) ;  /* 0xffffffc400147947 */ /* 0x000fea000383ffff */
.L_x_121:
[----:B-1----:R1:W3:Y:S02]  /*98f0*/  SYNCS.PHASECHK.TRANS64.TRYWAIT P1, [R0+URZ+0x220], R3 ;  /* 0x00022003000075a7 */ /* 0x0022e400080211ff */
[----:B---3--:R-:W-:Y:S05]  /*9900*/  @!P1 NANOSLEEP.SYNCS 0x989680 ;  /* 0x009896800000995d */ /* 0x008fea0003900000 */
[----:B------:R-:W3:Y:S02]  /*9910*/  @!P1 SYNCS.PHASECHK.TRANS64 P1, [R0+URZ+0x220], R3 ;  /* 0x00022003000095a7 */ /* 0x000ee400080210ff */
[----:B---3--:R-:W-:Y:S05]  /*9920*/  @!P1 BRA `(.L_x_121) ;  /* 0xfffffffc00f09947 */ /* 0x008fea000383ffff */
[----:B------:R-:W-:Y:S05]  /*9930*/  BRA `(.L_x_120) ;  /* 0xffffffd0002c7947 */ /* 0x000fea000383ffff */
.L_x_123:
[----:B-1----:R1:W4:Y:S02]  /*9940*/  SYNCS.PHASECHK.TRANS64.TRYWAIT P0, [R113+URZ+0x270], R2 ;  /* 0x00027002710075a7 */ /* 0x00232400080011ff */
[----:B----4-:R-:W-:Y:S05]  /*9950*/  @!P0 NANOSLEEP.SYNCS 0x989680 ;  /* 0x009896800000895d */ /* 0x010fea0003900000 */
[----:B------:R-:W4:Y:S02]  /*9960*/  @!P0 SYNCS.PHASECHK.TRANS64 P0, [R113+URZ+0x270], R2 ;  /* 0x00027002710085a7 */ /* 0x000f2400080010ff */
[----:B----4-:R-:W-:Y:S05]  /*9970*/  @!P0 BRA `(.L_x_123) ;  /* 0xfffffffc00f08947 */ /* 0x010fea000383ffff */
[----:B------:R-:W-:Y:S05]  /*9980*/  BRA `(.L_x_122) ;  /* 0xffffffd000807947 */ /* 0x000fea000383ffff */
.L_x_131:
[----:B--2---:R2:W3:Y:S02]  /*9990*/  SYNCS.PHASECHK.TRANS64.TRYWAIT P0, [R32+URZ+0x220], R3 ;  /* 0x00022003200075a7 */ /* 0x0044e400080011ff */
[----:B---3--:R-:W-:Y:S05]  /*99a0*/  @!P0 NANOSLEEP.SYNCS 0x989680 ;  /* 0x009896800000895d */ /* 0x008fea0003900000 */
[----:B------:R-:W3:Y:S02]  /*99b0*/  @!P0 SYNCS.PHASECHK.TRANS64 P0, [R32+URZ+0x220], R3 ;  /* 0x00022003200085a7 */ /* 0x000ee400080010ff */
[----:B---3--:R-:W-:Y:S05]  /*99c0*/  @!P0 BRA `(.L_x_131) ;  /* 0xfffffffc00f08947 */ /* 0x008fea000383ffff */
[----:B------:R-:W-:Y:S05]  /*99d0*/  BRA `(.L_x_130) ;  /* 0xffffffdc00707947 */ /* 0x000fea000383ffff */
        .weak           $__internal_0_$__cuda_sm10x_tcgen05_guardrail_trap_col_being_dealloced_not_returned_by_alloc
        .type           $__internal_0_$__cuda_sm10x_tcgen05_guardrail_trap_col_being_dealloced_not_returned_by_alloc,@function
        .size           $__internal_0_$__cuda_sm10x_tcgen05_guardrail_trap_col_being_dealloced_not_returned_by_alloc,($__internal_1_$__cuda_sm10x_tcgen05_guardrail_trap_phase_invalid_during_alloc - $__internal_0_$__cuda_sm10x_tcgen05_guardrail_trap_col_being_dealloced_not_returned_by_alloc)
$__internal_0_$__cuda_sm10x_tcgen05_guardrail_trap_col_being_dealloced_not_returned_by_alloc:
[----:B------:R-:W-:Y:S05]  /*99e0*/  BPT.TRAP 0x1 ;  /* 0x000000040000795c */ /* 0x000fea0000300000 */
[----:B------:R-:W-:-:S04]  /*99f0*/  HFMA2 R3, -RZ, RZ, 0, 0 ;  /* 0x00000000ff037431 */ /* 0x000fc800000001ff */
[----:B------:R-:W-:Y:S05]  /*9a00*/  RET.REL.NODEC R2 `(_ZN7cutlass13device_kernelINS_4gemm6kernel13GemmUniversalIN4cute5tupleIJiiiiEEENS1_10collective13CollectiveMmaINS1_35MainloopSm100TmaUmmaWarpSpecializedILi34ELi2ELi4ENS5_IJNS4_1CILi1EEESB_SB_EEEEENS5_IJNSA_ILi64EEENSA_ILi128EEENSA_ILi32EEEEEENS_12float_e4m3_tENS5_IJlSB_lEEENS_12float_e5m2_tENS5_IJSB_llEEENS4_8TiledMMAINS4_8MMA_AtomIJNS4_10MMA_TraitsINS4_19SM100_MMA_F8F6F4_SSEJSI_SK_fSE_SF_NS4_17integral_constantINS4_4UMMA5MajorELSS_0EEENSQ_ISS_LSS_1EEENSQ_INSR_7ScaleInELSV_0EEESW_EEEEEENS4_6LayoutISC_NS5_IJNSA_ILi0EEES10_S10_EEEEENS5_IJNS4_10UnderscoreES13_S13_EEEEENS4_13SM90_TMA_LOADENS4_14ComposedLayoutINS4_7SwizzleILi1ELi4ELi3EEENS4_18smem_ptr_flag_bitsILi8EEENSZ_INS5_IJNSA_ILi8EEESG_EEENS5_IJSG_SB_EEEEEEEvNS4_8identityES16_NS17_INS18_ILi3ELi4ELi3EEES1B_NSZ_INS5_IJSF_S1C_EEENS5_IJSB_SF_EEEEEEEvS1H_EENS_8epilogue10collective18CollectiveEpilogueINS1O_23Sm100TmaWarpSpecializedILi2ELi2ELi32ELb0ELb0EEEJSH_NS5_IJNSZ_ISE_SB_EES1T_EEESI_SJ_SI_SJ_NS1O_6fusion15FusionCallbacksIS1S_NS1V_17LinearCombinationISI_fSI_fLNS_15FloatRoundStyleE2EEESH_S1U_JEEENS4_5SM1004TMEM4LOAD26SM100_TMEM_LOAD_16dp32b32xES16_NS17_INS18_ILi2ELi4ELi3EEES1B_NSZ_INS5_IJS1C_SE_EEENS5_IJSE_SB_EEEEEEENS4_39AutoVectorizingCopyWithAssumedAlignmentILi128EEENS4_14SM90_TMA_STOREES29_S2B_S2B_EEEvvEEEEvNT_6ParamsE) ;  /* 0xffffff64027c7950 */ /* 0x000fea0003c3ffff */
        .weak           $__internal_1_$__cuda_sm10x_tcgen05_guardrail_trap_phase_invalid_during_alloc
        .type           $__internal_1_$__cuda_sm10x_tcgen05_guardrail_trap_phase_invalid_during_alloc,@function
        .size           $__internal_1_$__cuda_sm10x_tcgen05_guardrail_trap_phase_invalid_during_alloc,($__internal_2_$__cuda_sm10x_tcgen05_guardrail_trap_unallocated_columns_being_dealloced - $__internal_1_$__cuda_sm10x_tcgen05_guardrail_trap_phase_invalid_during_alloc)
$__internal_1_$__cuda_sm10x_tcgen05_guardrail_trap_phase_invalid_during_alloc:
[----:B------:R-:W-:Y:S05]  /*9a10*/  BPT.TRAP 0x1 ;  /* 0x000000040000795c */ /* 0x000fea0000300000 */
[----:B------:R-:W-:-:S04]  /*9a20*/  MOV R3, 0x0 ;  /* 0x0000000000037802 */ /* 0x000fc80000000f00 */
[----:B------:R-:W-:Y:S05]  /*9a30*/  RET.REL.NODEC R2 `(_ZN7cutlass13device_kernelINS_4gemm6kernel13GemmUniversalIN4cute5tupleIJiiiiEEENS1_10collective13CollectiveMmaINS1_35MainloopSm100TmaUmmaWarpSpecializedILi34ELi2ELi4ENS5_IJNS4_1CILi1EEESB_SB_EEEEENS5_IJNSA_ILi64EEENSA_ILi128EEENSA_ILi32EEEEEENS_12float_e4m3_tENS5_IJlSB_lEEENS_12float_e5m2_tENS5_IJSB_llEEENS4_8TiledMMAINS4_8MMA_AtomIJNS4_10MMA_TraitsINS4_19SM100_MMA_F8F6F4_SSEJSI_SK_fSE_SF_NS4_17integral_constantINS4_4UMMA5MajorELSS_0EEENSQ_ISS_LSS_1EEENSQ_INSR_7ScaleInELSV_0EEESW_EEEEEENS4_6LayoutISC_NS5_IJNSA_ILi0EEES10_S10_EEEEENS5_IJNS4_10UnderscoreES13_S13_EEEEENS4_13SM90_TMA_LOADENS4_14ComposedLayoutINS4_7SwizzleILi1ELi4ELi3EEENS4_18smem_ptr_flag_bitsILi8EEENSZ_INS5_IJNSA_ILi8EEESG_EEENS5_IJSG_SB_EEEEEEEvNS4_8identityES16_NS17_INS18_ILi3ELi4ELi3EEES1B_NSZ_INS5_IJSF_S1C_EEENS5_IJSB_SF_EEEEEEEvS1H_EENS_8epilogue10collective18CollectiveEpilogueINS1O_23Sm100TmaWarpSpecializedILi2ELi2ELi32ELb0ELb0EEEJSH_NS5_IJNSZ_ISE_SB_EES1T_EEESI_SJ_SI_SJ_NS1O_6fusion15FusionCallbacksIS1S_NS1V_17LinearCombinationISI_fSI_fLNS_15FloatRoundStyleE2EEESH_S1U_JEEENS4_5SM1004TMEM4LOAD26SM100_TMEM_LOAD_16dp32b32xES16_NS17_INS18_ILi2ELi4ELi3EEES1B_NSZ_INS5_IJS1C_SE_EEENS5_IJSE_SB_EEEEEEENS4_39AutoVectorizingCopyWithAssumedAlignmentILi128EEENS4_14SM90_TMA_STOREES29_S2B_S2B_EEEvvEEEEvNT_6ParamsE) ;  /* 0xffffff6402707950 */ /* 0x000fea0003c3ffff */
        .weak           $__internal_2_$__cuda_sm10x_tcgen05_guardrail_trap_unallocated_columns_being_dealloced
        .type           $__internal_2_$__cuda_sm10x_tcgen05_guardrail_trap_unallocated_columns_being_dealloced,@function
        .size           $__internal_2_$__cuda_sm10x_tcgen05_guardrail_trap_unallocated_columns_being_dealloced,(.L_x_233 - $__internal_2_$__cuda_sm10x_tcgen05_guardrail_trap_unallocated_columns_being_dealloced)
$__internal_2_$__cuda_sm10x_tcgen05_guardrail_trap_unallocated_columns_being_dealloced:
[----:B------:R-:W-:Y:S05]  /*9a40*/  BPT.TRAP 0x1 ;  /* 0x000000040000795c */ /* 0x000fea0000300000 */
[----:B------:R-:W-:-:S04]  /*9a50*/  HFMA2 R3, -RZ, RZ, 0, 0 ;  /* 0x00000000ff037431 */ /* 0x000fc800000001ff */
[----:B------:R-:W-:Y:S05]  /*9a60*/  RET.REL.NODEC R2 `(_ZN7cutlass13device_kernelINS_4gemm6kernel13GemmUniversalIN4cute5tupleIJiiiiEEENS1_10collective13CollectiveMmaINS1_35MainloopSm100TmaUmmaWarpSpecializedILi34ELi2ELi4ENS5_IJNS4_1CILi1EEESB_SB_EEEEENS5_IJNSA_ILi64EEENSA_ILi128EEENSA_ILi32EEEEEENS_12float_e4m3_tENS5_IJlSB_lEEENS_12float_e5m2_tENS5_IJSB_llEEENS4_8TiledMMAINS4_8MMA_AtomIJNS4_10MMA_TraitsINS4_19SM100_MMA_F8F6F4_SSEJSI_SK_fSE_SF_NS4_17integral_constantINS4_4UMMA5MajorELSS_0EEENSQ_ISS_LSS_1EEENSQ_INSR_7ScaleInELSV_0EEESW_EEEEEENS4_6LayoutISC_NS5_IJNSA_ILi0EEES10_S10_EEEEENS5_IJNS4_10UnderscoreES13_S13_EEEEENS4_13SM90_TMA_LOADENS4_14ComposedLayoutINS4_7SwizzleILi1ELi4ELi3EEENS4_18smem_ptr_flag_bitsILi8EEENSZ_INS5_IJNSA_ILi8EEESG_EEENS5_IJSG_SB_EEEEEEEvNS4_8identityES16_NS17_INS18_ILi3ELi4ELi3EEES1B_NSZ_INS5_IJSF_S1C_EEENS5_IJSB_SF_EEEEEEEvS1H_EENS_8epilogue10collective18CollectiveEpilogueINS1O_23Sm100TmaWarpSpecializedILi2ELi2ELi32ELb0ELb0EEEJSH_NS5_IJNSZ_ISE_SB_EES1T_EEESI_SJ_SI_SJ_NS1O_6fusion15FusionCallbacksIS1S_NS1V_17LinearCombinationISI_fSI_fLNS_15FloatRoundStyleE2EEESH_S1U_JEEENS4_5SM1004TMEM4LOAD26SM100_TMEM_LOAD_16dp32b32xES16_NS17_INS18_ILi2ELi4ELi3EEES1B_NSZ_INS5_IJS1C_SE_EEENS5_IJSE_SB_EEEEEEENS4_39AutoVectorizingCopyWithAssumedAlignmentILi128EEENS4_14SM90_TMA_STOREES29_S2B_S2B_EEEvvEEEEvNT_6ParamsE) ;  /* 0xffffff6402647950 */ /* 0x000fea0003c3ffff */
.L_x_232:
[----:B------:R-:W-:-:S00]  /*9a70*/  BRA `(.L_x_232) ;  /* 0xfffffffc00fc7947 */ /* 0x000fc0000383ffff */
[----:B------:R-:W-:-:S00]  /*9a80*/  NOP ;  /* 0x0000000000007918 */ /* 0x000fc00000000000 */
[----:B------:R-:W-:-:S00]  /*9a90*/  NOP ;  /* 0x0000000000007918 */ /* 0x000fc00000000000 */
[----:B------:R-:W-:-:S00]  /*9aa0*/  NOP ;  /* 0x0000000000007918 */ /* 0x000fc00000000000 */
[----:B------:R-:W-:-:S00]  /*9ab0*/  NOP ;  /* 0x0000000000007918 */ /* 0x000fc00000000000 */
[----:B------:R-:W-:-:S00]  /*9ac0*/  NOP ;  /* 0x0000000000007918 */ /* 0x000fc00000000000 */
[----:B------:R-:W-:-:S00]  /*9ad0*/  NOP ;  /* 0x0000000000007918 */ /* 0x000fc00000000000 */
[----:B------:R-:W-:-:S00]  /*9ae0*/  NOP ;  /* 0x0000000000007918 */ /* 0x000fc00000000000 */
[----:B------:R-:W-:-:S00]  /*9af0*/  NOP ;  /* 0x0000000000007918 */ /* 0x000fc00000000000 */
.L_x_233:


//--------------------- .nv.global.init           --------------------------
	.section	.nv.global.init,"aw",@progbits
.nv.global.init:
	.type		$str$27,@object
	.size		$str$27,($str$28 - $str$27)
$str$27:
        /*0000*/ 	.byte	0x28, 0x61, 0x64, 0x64, 0x72, 0x65, 0x73, 0x73, 0x20, 0x26, 0x20, 0x6d, 0x61, 0x73, 0x6b, 0x29
        /*0010*/ 	.byte	0x20, 0x3d, 0x3d, 0x20, 0x30, 0x00
	.type		$str$28,@object
	.size		$str$28,($str$26 - $str$28)
$str$28:
        /*0016*/ 	.byte	0x2f, 0x74, 0x6d, 0x70, 0x2f, 0x63, 0x75, 0x74, 0x6c, 0x61, 0x73, 0x73, 0x5f, 0x73, 0x77, 0x65
        /*0026*/ 	.byte	0x65, 0x70, 0x5f, 0x73, 0x72, 0x63, 0x2f, 0x69, 0x6e, 0x63, 0x6c, 0x75, 0x64, 0x65, 0x2f, 0x63
        /*0036*/ 	.byte	0x75, 0x74, 0x65, 0x2f, 0x70, 0x6f, 0x69, 0x6e, 0x74, 0x65, 0x72, 0x5f, 0x66, 0x6c, 0x61, 0x67
        /*0046*/ 	.byte	0x67, 0x65, 0x64, 0x2e, 0x68, 0x70, 0x70, 0x00
	.type		$str$26,@object
	.size		$str$26,($str$25 - $str$26)
$str$26:
        /*004e*/ 	.byte	0x2f, 0x74, 0x6d, 0x70, 0x2f, 0x63, 0x75, 0x74, 0x6c, 0x61, 0x73, 0x73, 0x5f, 0x73, 0x77, 0x65
        /*005e*/ 	.byte	0x65, 0x70, 0x5f, 0x73, 0x72, 0x63, 0x2f, 0x69, 0x6e, 0x63, 0x6c, 0x75, 0x64, 0x65, 0x2f, 0x63
        /*006e*/ 	.byte	0x75, 0x74, 0x65, 0x2f, 0x61, 0x74, 0x6f, 0x6d, 0x2f, 0x63, 0x6f, 0x70, 0x79, 0x5f, 0x74, 0x72
        /*007e*/ 	.byte	0x61, 0x69, 0x74, 0x73, 0x5f, 0x73, 0x6d, 0x31, 0x30, 0x30, 0x2e, 0x68, 0x70, 0x70, 0x00
	.type		$str$25,@object
	.size		$str$25,(__unnamed_1 - $str$25)
$str$25:
        /*008d*/ 	.byte	0x28, 0x28, 0x75, 0x69, 0x6e, 0x74, 0x33, 0x32, 0x5f, 0x74, 0x28, 0x74, 0x68, 0x72, 0x65, 0x61
        /*009d*/ 	.byte	0x64, 0x49, 0x64, 0x78, 0x2e, 0x78, 0x29, 0x20, 0x2f, 0x20, 0x33, 0x32, 0x29, 0x20, 0x25, 0x20
        /*00ad*/ 	.byte	0x34, 0x29, 0x20, 0x3d, 0x3d, 0x20, 0x28, 0x28, 0x28, 0x74, 0x6d, 0x65, 0x6d, 0x5f, 0x61, 0x64
        /*00bd*/ 	.byte	0x64, 0x72, 0x20, 0x3e, 0x3e, 0x20, 0x31, 0x36, 0x29, 0x20, 0x2f, 0x20, 0x33, 0x32, 0x29, 0x20
        /*00cd*/ 	.byte	0x25, 0x20, 0x34, 0x29, 0x00
	.type		__unnamed_1,@object
	.size		__unnamed_1,(__unnamed_2 - __unnamed_1)
__unnamed_1:
        /*00d2*/ 	.byte	0x61, 0x75, 0x74, 0x6f, 0x20, 0x63, 0x75, 0x74, 0x65, 0x3a, 0x3a, 0x61, 0x73, 0x5f, 0x70, 0x6f
        /* <DEDUP_REMOVED lines=24> */
        /*0262*/ 	.byte	0x3c, 0x34, 0x30, 0x39, 0x36, 0x3e, 0x3e, 0x3e, 0x3e, 0x5d, 0x00
	.type		__unnamed_2,@object
	.size		__unnamed_2,(.L_2 - __unnamed_2)
__unnamed_2:
        /* <DEDUP_REMOVED lines=40> */
        /*04ed*/ 	.byte	0x74, 0x65, 0x3a, 0x3a, 0x43, 0x3c, 0x30, 0x3e, 0x3e, 0x3e, 0x3e, 0x5d, 0x00
.L_2:


//--------------------- .nv.shared._ZN7cutlass13device_kernelINS_4gemm6kernel13GemmUniversalIN4cute5tupleIJiiiiEEENS1_10collective13CollectiveMmaINS1_35MainloopSm100TmaUmmaWarpSpecializedILi34ELi2ELi4ENS5_IJNS4_1CILi1EEESB_SB_EEEEENS5_IJNSA_ILi64EEENSA_ILi128EEENSA_ILi32EEEEEENS_12float_e4m3_tENS5_IJlSB_lEEENS_12float_e5m2_tENS5_IJSB_llEEENS4_8TiledMMAINS4_8MMA_AtomIJNS4_10MMA_TraitsINS4_19SM100_MMA_F8F6F4_SSEJSI_SK_fSE_SF_NS4_17integral_constantINS4_4UMMA5MajorELSS_0EEENSQ_ISS_LSS_1EEENSQ_INSR_7ScaleInELSV_0EEESW_EEEEEENS4_6LayoutISC_NS5_IJNSA_ILi0EEES10_S10_EEEEENS5_IJNS4_10UnderscoreES13_S13_EEEEENS4_13SM90_TMA_LOADENS4_14ComposedLayoutINS4_7SwizzleILi1ELi4ELi3EEENS4_18smem_ptr_flag_bitsILi8EEENSZ_INS5_IJNSA_ILi8EEESG_EEENS5_IJSG_SB_EEEEEEEvNS4_8identityES16_NS17_INS18_ILi3ELi4ELi3EEES1B_NSZ_INS5_IJSF_S1C_EEENS5_IJSB_SF_EEEEEEEvS1H_EENS_8epilogue10collective18CollectiveEpilogueINS1O_23Sm100TmaWarpSpecializedILi2ELi2ELi32ELb0ELb0EEEJSH_NS5_IJNSZ_ISE_SB_EES1T_EEESI_SJ_SI_SJ_NS1O_6fusion15FusionCallbacksIS1S_NS1V_17LinearCombinationISI_fSI_fLNS_15FloatRoundStyleE2EEESH_S1U_JEEENS4_5SM1004TMEM4LOAD26SM100_TMEM_LOAD_16dp32b32xES16_NS17_INS18_ILi2ELi4ELi3EEES1B_NSZ_INS5_IJS1C_SE_EEENS5_IJSE_SB_EEEEEEENS4_39AutoVectorizingCopyWithAssumedAlignmentILi128EEENS4_14SM90_TMA_STOREES29_S2B_S2B_EEEvvEEEEvNT_6ParamsE --------------------------
	.section	.nv.shared._ZN7cutlass13device_kernelINS_4gemm6kernel13GemmUniversalIN4cute5tupleIJiiiiEEENS1_10collective13CollectiveMmaINS1_35MainloopSm100TmaUmmaWarpSpecializedILi34ELi2ELi4ENS5_IJNS4_1CILi1EEESB_SB_EEEEENS5_IJNSA_ILi64EEENSA_ILi128EEENSA_ILi32EEEEEENS_12float_e4m3_tENS5_IJlSB_lEEENS_12float_e5m2_tENS5_IJSB_llEEENS4_8TiledMMAINS4_8MMA_AtomIJNS4_10MMA_TraitsINS4_19SM100_MMA_F8F6F4_SSEJSI_SK_fSE_SF_NS4_17integral_constantINS4_4UMMA5MajorELSS_0EEENSQ_ISS_LSS_1EEENSQ_INSR_7ScaleInELSV_0EEESW_EEEEEENS4_6LayoutISC_NS5_IJNSA_ILi0EEES10_S10_EEEEENS5_IJNS4_10UnderscoreES13_S13_EEEEENS4_13SM90_TMA_LOADENS4_14ComposedLayoutINS4_7SwizzleILi1ELi4ELi3EEENS4_18smem_ptr_flag_bitsILi8EEENSZ_INS5_IJNSA_ILi8EEESG_EEENS5_IJSG_SB_EEEEEEEvNS4_8identityES16_NS17_INS18_ILi3ELi4ELi3EEES1B_NSZ_INS5_IJSF_S1C_EEENS5_IJSB_SF_EEEEEEEvS1H_EENS_8epilogue10collective18CollectiveEpilogueINS1O_23Sm100TmaWarpSpecializedILi2ELi2ELi32ELb0ELb0EEEJSH_NS5_IJNSZ_ISE_SB_EES1T_EEESI_SJ_SI_SJ_NS1O_6fusion15FusionCallbacksIS1S_NS1V_17LinearCombinationISI_fSI_fLNS_15FloatRoundStyleE2EEESH_S1U_JEEENS4_5SM1004TMEM4LOAD26SM100_TMEM_LOAD_16dp32b32xES16_NS17_INS18_ILi2ELi4ELi3EEES1B_NSZ_INS5_IJS1C_SE_EEENS5_IJSE_SB_EEEEEEENS4_39AutoVectorizingCopyWithAssumedAlignmentILi128EEENS4_14SM90_TMA_STOREES29_S2B_S2B_EEEvvEEEEvNT_6ParamsE,"aw",@nobits
	.sectionflags	@""
	.align	16
	.zero		1024


//--------------------- .nv.shared.reserved.0     --------------------------
	.section	.nv.shared.reserved.0,"aw",@nobits
	.weak		__nv_reservedSMEM_offset_0_alias
	.size		__nv_reservedSMEM_offset_0_alias, 0, 64
	.other		__nv_reservedSMEM_offset_0_alias,@"STO_CUDA_RESERVED_SHARED STV_DEFAULT"
__nv_reservedSMEM_offset_0_alias:
	.zero		0
.nv.shared.reserved.0:
	.zero		64
	.weak		__nv_reservedSMEM_tcgen05_partition
	.type		__nv_reservedSMEM_tcgen05_partition,@object
	.size		__nv_reservedSMEM_tcgen05_partition,(.L_0 - __nv_reservedSMEM_tcgen05_partition)
__nv_reservedSMEM_tcgen05_partition:
	.zero		32
.L_0:


//--------------------- .nv.global                --------------------------
	.section	.nv.global,"aw",@nobits
.nv.global:
	.type		_ZN40_INTERNAL_7671b164_4_k_cu_f50aa952_341484cute1_E,@object
	.size		_ZN40_INTERNAL_7671b164_4_k_cu_f50aa952_341484cute1_E,(_ZN40_INTERNAL_7671b164_4_k_cu_f50aa952_341484cuda3std3__45__cpo6cbeginE - _ZN40_INTERNAL_7671b164_4_k_cu_f50aa952_341484cute1_E)
_ZN40_INTERNAL_7671b164_4_k_cu_f50aa952_341484cute1_E:
	.zero		1
	.type		_ZN40_INTERNAL_7671b164_4_k_cu_f50aa952_341484cuda3std3__45__cpo6cbeginE,@object
	.size		_ZN40_INTERNAL_7671b164_4_k_cu_f50aa952_341484cuda3std3__45__cpo6cbeginE,(_ZN40_INTERNAL_7671b164_4_k_cu_f50aa952_341484cuda3std3__48in_placeE - _ZN40_INTERNAL_7671b164_4_k_cu_f50aa952_341484cuda3std3__45__cpo6cbeginE)
_ZN40_INTERNAL_7671b164_4_k_cu_f50aa952_341484cuda3std3__45__cpo6cbeginE:
	.zero		1
	.type		_ZN40_INTERNAL_7671b164_4_k_cu_f50aa952_341484cuda3std3__48in_placeE,@object
	.size		_ZN40_INTERNAL_7671b164_4_k_cu_f50aa952_341484cuda3std3__48in_placeE,(_ZN40_INTERNAL_7671b164_4_k_cu_f50aa952_341484cuda3std6ranges3__45__cpo9iter_moveE - _ZN40_INTERNAL_7671b164_4_k_cu_f50aa952_341484cuda3std3__48in_placeE)
_ZN40_INTERNAL_7671b164_4_k_cu_f50aa952_341484cuda3std3__48in_placeE:
	.zero		1
	.type		_ZN40_INTERNAL_7671b164_4_k_cu_f50aa952_341484cuda3std6ranges3__45__cpo9iter_moveE,@object
	.size		_ZN40_INTERNAL_7671b164_4_k_cu_f50aa952_341484cuda3std6ranges3__45__cpo9iter_moveE,(_ZN40_INTERNAL_7671b164_4_k_cu_f50aa952_341484cuda3std3__45__cpo5beginE - _ZN40_INTERNAL_7671b164_4_k_cu_f50aa952_341484cuda3std6ranges3__45__cpo9iter_moveE)
_ZN40_INTERNAL_7671b164_4_k_cu_f50aa952_341484cuda3std6ranges3__45__cpo9iter_moveE:
	.zero		1
	.type		_ZN40_INTERNAL_7671b164_4_k_cu_f50aa952_341484cuda3std3__45__cpo5beginE,@object
	.size		_ZN40_INTERNAL_7671b164_4_k_cu_f50aa952_341484cuda3std3__45__cpo5beginE,(_ZN40_INTERNAL_7671b164_4_k_cu_f50aa952_341484cuda3std3__442_GLOBAL__N__7671b164_4_k_cu_f50aa952_341486ignoreE - _ZN40_INTERNAL_7671b164_4_k_cu_f50aa952_341484cuda3std3__45__cpo5beginE)
_ZN40_INTERNAL_7671b164_4_k_cu_f50aa952_341484cuda3std3__45__cpo5beginE:
	.zero		1
	.type		_ZN40_INTERNAL_7671b164_4_k_cu_f50aa952_341484cuda3std3__442_GLOBAL__N__7671b164_4_k_cu_f50aa952_341486ignoreE,@object
	.size		_ZN40_INTERNAL_7671b164_4_k_cu_f50aa952_341484cuda3std3__442_GLOBAL__N__7671b164_4_k_cu_f50aa952_341486ignoreE,(_ZN40_INTERNAL_7671b164_4_k_cu_f50aa952_341484cute7productE - _ZN40_INTERNAL_7671b164_4_k_cu_f50aa952_341484cuda3std3__442_GLOBAL__N__7671b164_4_k_cu_f50aa952_341486ignoreE)
_ZN40_INTERNAL_7671b164_4_k_cu_f50aa952_341484cuda3std3__442_GLOBAL__N__7671b164_4_k_cu_f50aa952_341486ignoreE:
	.zero		1
	.type		_ZN40_INTERNAL_7671b164_4_k_cu_f50aa952_341484cute7productE,@object
	.size		_ZN40_INTERNAL_7671b164_4_k_cu_f50aa952_341484cute7productE,(_ZN40_INTERNAL_7671b164_4_k_cu_f50aa952_341484cuda3std3__45__cpo3endE - _ZN40_INTERNAL_7671b164_4_k_cu_f50aa952_341484cute7productE)
_ZN40_INTERNAL_7671b164_4_k_cu_f50aa952_341484cute7productE:
	.zero		1
	.type		_ZN40_INTERNAL_7671b164_4_k_cu_f50aa952_341484cuda3std3__45__cpo3endE,@object
	.size		_ZN40_INTERNAL_7671b164_4_k_cu_f50aa952_341484cuda3std3__45__cpo3endE,(_ZN40_INTERNAL_7671b164_4_k_cu_f50aa952_341484cuda3std3__419piecewise_constructE - _ZN40_INTERNAL_7671b164_4_k_cu_f50aa952_341484cuda3std3__45__cpo3endE)
_ZN40_INTERNAL_7671b164_4_k_cu_f50aa952_341484cuda3std3__45__cpo3endE:
	.zero		1
	.type		_ZN40_INTERNAL_7671b164_4_k_cu_f50aa952_341484cuda3std3__419piecewise_constructE,@object
	.size		_ZN40_INTERNAL_7671b164_4_k_cu_f50aa952_341484cuda3std3__419piecewise_constructE,(_ZN40_INTERNAL_7671b164_4_k_cu_f50aa952_341484cuda3std3__45__cpo4cendE - _ZN40_INTERNAL_7671b164_4_k_cu_f50aa952_341484cuda3std3__419piecewise_constructE)
_ZN40_INTERNAL_7671b164_4_k_cu_f50aa952_341484cuda3std3__419piecewise_constructE:
	.zero		1
	.type		_ZN40_INTERNAL_7671b164_4_k_cu_f50aa952_341484cuda3std3__45__cpo4cendE,@object
	.size		_ZN40_INTERNAL_7671b164_4_k_cu_f50aa952_341484cuda3std3__45__cpo4cendE,(_ZN40_INTERNAL_7671b164_4_k_cu_f50aa952_341484cuda3std6ranges3__45__cpo4swapE - _ZN40_INTERNAL_7671b164_4_k_cu_f50aa952_341484cuda3std3__45__cpo4cendE)
_ZN40_INTERNAL_7671b164_4_k_cu_f50aa952_341484cuda3std3__45__cpo4cendE:
	.zero		1
	.type		_ZN40_INTERNAL_7671b164_4_k_cu_f50aa952_341484cuda3std6ranges3__45__cpo4swapE,@object
	.size		_ZN40_INTERNAL_7671b164_4_k_cu_f50aa952_341484cuda3std6ranges3__45__cpo4swapE,(.L_10 - _ZN40_INTERNAL_7671b164_4_k_cu_f50aa952_341484cuda3std6ranges3__45__cpo4swapE)
_ZN40_INTERNAL_7671b164_4_k_cu_f50aa952_341484cuda3std6ranges3__45__cpo4swapE:
	.zero		1
.L_10:


//--------------------- .nv.constant0._ZN7cutlass13device_kernelINS_4gemm6kernel13GemmUniversalIN4cute5tupleIJiiiiEEENS1_10collective13CollectiveMmaINS1_35MainloopSm100TmaUmmaWarpSpecializedILi34ELi2ELi4ENS5_IJNS4_1CILi1EEESB_SB_EEEEENS5_IJNSA_ILi64EEENSA_ILi128EEENSA_ILi32EEEEEENS_12float_e4m3_tENS5_IJlSB_lEEENS_12float_e5m2_tENS5_IJSB_llEEENS4_8TiledMMAINS4_8MMA_AtomIJNS4_10MMA_TraitsINS4_19SM100_MMA_F8F6F4_SSEJSI_SK_fSE_SF_NS4_17integral_constantINS4_4UMMA5MajorELSS_0EEENSQ_ISS_LSS_1EEENSQ_INSR_7ScaleInELSV_0EEESW_EEEEEENS4_6LayoutISC_NS5_IJNSA_ILi0EEES10_S10_EEEEENS5_IJNS4_10UnderscoreES13_S13_EEEEENS4_13SM90_TMA_LOADENS4_14ComposedLayoutINS4_7SwizzleILi1ELi4ELi3EEENS4_18smem_ptr_flag_bitsILi8EEENSZ_INS5_IJNSA_ILi8EEESG_EEENS5_IJSG_SB_EEEEEEEvNS4_8identityES16_NS17_INS18_ILi3ELi4ELi3EEES1B_NSZ_INS5_IJSF_S1C_EEENS5_IJSB_SF_EEEEEEEvS1H_EENS_8epilogue10collective18CollectiveEpilogueINS1O_23Sm100TmaWarpSpecializedILi2ELi2ELi32ELb0ELb0EEEJSH_NS5_IJNSZ_ISE_SB_EES1T_EEESI_SJ_SI_SJ_NS1O_6fusion15FusionCallbacksIS1S_NS1V_17LinearCombinationISI_fSI_fLNS_15FloatRoundStyleE2EEESH_S1U_JEEENS4_5SM1004TMEM4LOAD26SM100_TMEM_LOAD_16dp32b32xES16_NS17_INS18_ILi2ELi4ELi3EEES1B_NSZ_INS5_IJS1C_SE_EEENS5_IJSE_SB_EEEEEEENS4_39AutoVectorizingCopyWithAssumedAlignmentILi128EEENS4_14SM90_TMA_STOREES29_S2B_S2B_EEEvvEEEEvNT_6ParamsE --------------------------
	.section	.nv.constant0._ZN7cutlass13device_kernelINS_4gemm6kernel13GemmUniversalIN4cute5tupleIJiiiiEEENS1_10collective13CollectiveMmaINS1_35MainloopSm100TmaUmmaWarpSpecializedILi34ELi2ELi4ENS5_IJNS4_1CILi1EEESB_SB_EEEEENS5_IJNSA_ILi64EEENSA_ILi128EEENSA_ILi32EEEEEENS_12float_e4m3_tENS5_IJlSB_lEEENS_12float_e5m2_tENS5_IJSB_llEEENS4_8TiledMMAINS4_8MMA_AtomIJNS4_10MMA_TraitsINS4_19SM100_MMA_F8F6F4_SSEJSI_SK_fSE_SF_NS4_17integral_constantINS4_4UMMA5MajorELSS_0EEENSQ_ISS_LSS_1EEENSQ_INSR_7ScaleInELSV_0EEESW_EEEEEENS4_6LayoutISC_NS5_IJNSA_ILi0EEES10_S10_EEEEENS5_IJNS4_10UnderscoreES13_S13_EEEEENS4_13SM90_TMA_LOADENS4_14ComposedLayoutINS4_7SwizzleILi1ELi4ELi3EEENS4_18smem_ptr_flag_bitsILi8EEENSZ_INS5_IJNSA_ILi8EEESG_EEENS5_IJSG_SB_EEEEEEEvNS4_8identityES16_NS17_INS18_ILi3ELi4ELi3EEES1B_NSZ_INS5_IJSF_S1C_EEENS5_IJSB_SF_EEEEEEEvS1H_EENS_8epilogue10collective18CollectiveEpilogueINS1O_23Sm100TmaWarpSpecializedILi2ELi2ELi32ELb0ELb0EEEJSH_NS5_IJNSZ_ISE_SB_EES1T_EEESI_SJ_SI_SJ_NS1O_6fusion15FusionCallbacksIS1S_NS1V_17LinearCombinationISI_fSI_fLNS_15FloatRoundStyleE2EEESH_S1U_JEEENS4_5SM1004TMEM4LOAD26SM100_TMEM_LOAD_16dp32b32xES16_NS17_INS18_ILi2ELi4ELi3EEES1B_NSZ_INS5_IJS1C_SE_EEENS5_IJSE_SB_EEEEEEENS4_39AutoVectorizingCopyWithAssumedAlignmentILi128EEENS4_14SM90_TMA_STOREES29_S2B_S2B_EEEvvEEEEvNT_6ParamsE,"a",@progbits
	.sectionflags	@""
	.align	4
.nv.constant0._ZN7cutlass13device_kernelINS_4gemm6kernel13GemmUniversalIN4cute5tupleIJiiiiEEENS1_10collective13CollectiveMmaINS1_35MainloopSm100TmaUmmaWarpSpecializedILi34ELi2ELi4ENS5_IJNS4_1CILi1EEESB_SB_EEEEENS5_IJNSA_ILi64EEENSA_ILi128EEENSA_ILi32EEEEEENS_12float_e4m3_tENS5_IJlSB_lEEENS_12float_e5m2_tENS5_IJSB_llEEENS4_8TiledMMAINS4_8MMA_AtomIJNS4_10MMA_TraitsINS4_19SM100_MMA_F8F6F4_SSEJSI_SK_fSE_SF_NS4_17integral_constantINS4_4UMMA5MajorELSS_0EEENSQ_ISS_LSS_1EEENSQ_INSR_7ScaleInELSV_0EEESW_EEEEEENS4_6LayoutISC_NS5_IJNSA_ILi0EEES10_S10_EEEEENS5_IJNS4_10UnderscoreES13_S13_EEEEENS4_13SM90_TMA_LOADENS4_14ComposedLayoutINS4_7SwizzleILi1ELi4ELi3EEENS4_18smem_ptr_flag_bitsILi8EEENSZ_INS5_IJNSA_ILi8EEESG_EEENS5_IJSG_SB_EEEEEEEvNS4_8identityES16_NS17_INS18_ILi3ELi4ELi3EEES1B_NSZ_INS5_IJSF_S1C_EEENS5_IJSB_SF_EEEEEEEvS1H_EENS_8epilogue10collective18CollectiveEpilogueINS1O_23Sm100TmaWarpSpecializedILi2ELi2ELi32ELb0ELb0EEEJSH_NS5_IJNSZ_ISE_SB_EES1T_EEESI_SJ_SI_SJ_NS1O_6fusion15FusionCallbacksIS1S_NS1V_17LinearCombinationISI_fSI_fLNS_15FloatRoundStyleE2EEESH_S1U_JEEENS4_5SM1004TMEM4LOAD26SM100_TMEM_LOAD_16dp32b32xES16_NS17_INS18_ILi2ELi4ELi3EEES1B_NSZ_INS5_IJS1C_SE_EEENS5_IJSE_SB_EEEEEEENS4_39AutoVectorizingCopyWithAssumedAlignmentILi128EEENS4_14SM90_TMA_STOREES29_S2B_S2B_EEEvvEEEEvNT_6ParamsE:
	.zero		2944


//--------------------- SYMBOLS --------------------------

	.type		.nv.reservedSmem.offset0,@object
	.size		.nv.reservedSmem.offset0,0x4
	.type		.nv.reservedSmem.cap,@object
	.size		.nv.reservedSmem.cap,0x4
	.type		__assertfail,@function
